	.headerflags	@"EF_CUDA_TEXMODE_UNIFIED EF_CUDA_64BIT_ADDRESS EF_CUDA_SM86 EF_CUDA_VIRTUAL_SM(EF_CUDA_SM86)"
	.elftype	@"ET_EXEC"


//--------------------- .nv.info                  --------------------------
	.section	.nv.info,"",@"SHT_CUDA_INFO"
	.align	4


	//----- nvinfo : EIATTR_REGCOUNT
	.align		4
        /*0000*/ 	.byte	0x04, 0x2f
        /*0002*/ 	.short	(.L_1 - .L_0)
	.align		4
.L_0:
        /*0004*/ 	.word	index@(add_n_1_to_256__kernel)
        /*0008*/ 	.word	0x00000028


	//----- nvinfo : EIATTR_MAX_STACK_SIZE
	.align		4
.L_1:
        /*000c*/ 	.byte	0x04, 0x23
        /*000e*/ 	.short	(.L_3 - .L_2)
	.align		4
.L_2:
        /*0010*/ 	.word	index@(add_n_1_to_256__kernel)
        /*0014*/ 	.word	0x00000000


	//----- nvinfo : EIATTR_MIN_STACK_SIZE
	.align		4
.L_3:
        /*0018*/ 	.byte	0x04, 0x12
        /*001a*/ 	.short	(.L_5 - .L_4)
	.align		4
.L_4:
        /*001c*/ 	.word	index@(add_n_1_to_256__kernel)
        /*0020*/ 	.word	0x00000000


	//----- nvinfo : EIATTR_FRAME_SIZE
	.align		4
.L_5:
        /*0024*/ 	.byte	0x04, 0x11
        /*0026*/ 	.short	(.L_7 - .L_6)
	.align		4
.L_6:
        /*0028*/ 	.word	index@(add_n_1_to_256__kernel)
        /*002c*/ 	.word	0x00000000


	//----- nvinfo : EIATTR_REGCOUNT
	.align		4
.L_7:
        /*0030*/ 	.byte	0x04, 0x2f
        /*0032*/ 	.short	(.L_9 - .L_8)
	.align		4
.L_8:
        /*0034*/ 	.word	index@(add_n_257_to_512__kernel)
        /*0038*/ 	.word	0x00000028


	//----- nvinfo : EIATTR_MAX_STACK_SIZE
	.align		4
.L_9:
        /*003c*/ 	.byte	0x04, 0x23
        /*003e*/ 	.short	(.L_11 - .L_10)
	.align		4
.L_10:
        /*0040*/ 	.word	index@(add_n_257_to_512__kernel)
        /*0044*/ 	.word	0x00000000


	//----- nvinfo : EIATTR_MIN_STACK_SIZE
	.align		4
.L_11:
        /*0048*/ 	.byte	0x04, 0x12
        /*004a*/ 	.short	(.L_13 - .L_12)
	.align		4
.L_12:
        /*004c*/ 	.word	index@(add_n_257_to_512__kernel)
        /*0050*/ 	.word	0x00000000


	//----- nvinfo : EIATTR_FRAME_SIZE
	.align		4
.L_13:
        /*0054*/ 	.byte	0x04, 0x11
        /*0056*/ 	.short	(.L_15 - .L_14)
	.align		4
.L_14:
        /*0058*/ 	.word	index@(add_n_257_to_512__kernel)
        /*005c*/ 	.word	0x00000000


	//----- nvinfo : EIATTR_REGCOUNT
	.align		4
.L_15:
        /*0060*/ 	.byte	0x04, 0x2f
        /*0062*/ 	.short	(.L_17 - .L_16)
	.align		4
.L_16:
        /*0064*/ 	.word	index@(add_n_513_to_768__kernel)
        /*0068*/ 	.word	0x00000028


	//----- nvinfo : EIATTR_MAX_STACK_SIZE
	.align		4
.L_17:
        /*006c*/ 	.byte	0x04, 0x23
        /*006e*/ 	.short	(.L_19 - .L_18)
	.align		4
.L_18:
        /*0070*/ 	.word	index@(add_n_513_to_768__kernel)
        /*0074*/ 	.word	0x00000000


	//----- nvinfo : EIATTR_MIN_STACK_SIZE
	.align		4
.L_19:
        /*0078*/ 	.byte	0x04, 0x12
        /*007a*/ 	.short	(.L_21 - .L_20)
	.align		4
.L_20:
        /*007c*/ 	.word	index@(add_n_513_to_768__kernel)
        /*0080*/ 	.word	0x00000000


	//----- nvinfo : EIATTR_FRAME_SIZE
	.align		4
.L_21:
        /*0084*/ 	.byte	0x04, 0x11
        /*0086*/ 	.short	(.L_23 - .L_22)
	.align		4
.L_22:
        /*0088*/ 	.word	index@(add_n_513_to_768__kernel)
        /*008c*/ 	.word	0x00000000


	//----- nvinfo : EIATTR_REGCOUNT
	.align		4
.L_23:
        /*0090*/ 	.byte	0x04, 0x2f
        /*0092*/ 	.short	(.L_25 - .L_24)
	.align		4
.L_24:
        /*0094*/ 	.word	index@(add_n_769_to_1024__kernel)
        /*0098*/ 	.word	0x00000028


	//----- nvinfo : EIATTR_MAX_STACK_SIZE
	.align		4
.L_25:
        /*009c*/ 	.byte	0x04, 0x23
        /*009e*/ 	.short	(.L_27 - .L_26)
	.align		4
.L_26:
        /*00a0*/ 	.word	index@(add_n_769_to_1024__kernel)
        /*00a4*/ 	.word	0x00000000


	//----- nvinfo : EIATTR_MIN_STACK_SIZE
	.align		4
.L_27:
        /*00a8*/ 	.byte	0x04, 0x12
        /*00aa*/ 	.short	(.L_29 - .L_28)
	.align		4
.L_28:
        /*00ac*/ 	.word	index@(add_n_769_to_1024__kernel)
        /*00b0*/ 	.word	0x00000000


	//----- nvinfo : EIATTR_FRAME_SIZE
	.align		4
.L_29:
        /*00b4*/ 	.byte	0x04, 0x11
        /*00b6*/ 	.short	(.L_31 - .L_30)
	.align		4
.L_30:
        /*00b8*/ 	.word	index@(add_n_769_to_1024__kernel)
        /*00bc*/ 	.word	0x00000000


	//----- nvinfo : EIATTR_REGCOUNT
	.align		4
.L_31:
        /*00c0*/ 	.byte	0x04, 0x2f
        /*00c2*/ 	.short	(.L_33 - .L_32)
	.align		4
.L_32:
        /*00c4*/ 	.word	index@(add_n_1025_to_1280__kernel)
        /*00c8*/ 	.word	0x00000028


	//----- nvinfo : EIATTR_MAX_STACK_SIZE
	.align		4
.L_33:
        /*00cc*/ 	.byte	0x04, 0x23
        /*00ce*/ 	.short	(.L_35 - .L_34)
	.align		4
.L_34:
        /*00d0*/ 	.word	index@(add_n_1025_to_1280__kernel)
        /*00d4*/ 	.word	0x00000000


	//----- nvinfo : EIATTR_MIN_STACK_SIZE
	.align		4
.L_35:
        /*00d8*/ 	.byte	0x04, 0x12
        /*00da*/ 	.short	(.L_37 - .L_36)
	.align		4
.L_36:
        /*00dc*/ 	.word	index@(add_n_1025_to_1280__kernel)
        /*00e0*/ 	.word	0x00000000


	//----- nvinfo : EIATTR_FRAME_SIZE
	.align		4
.L_37:
        /*00e4*/ 	.byte	0x04, 0x11
        /*00e6*/ 	.short	(.L_39 - .L_38)
	.align		4
.L_38:
        /*00e8*/ 	.word	index@(add_n_1025_to_1280__kernel)
        /*00ec*/ 	.word	0x00000000


	//----- nvinfo : EIATTR_REGCOUNT
	.align		4
.L_39:
        /*00f0*/ 	.byte	0x04, 0x2f
        /*00f2*/ 	.short	(.L_41 - .L_40)
	.align		4
.L_40:
        /*00f4*/ 	.word	index@(add_n_1281_to_1536__kernel)
        /*00f8*/ 	.word	0x00000028


	//----- nvinfo : EIATTR_MAX_STACK_SIZE
	.align		4
.L_41:
        /*00fc*/ 	.byte	0x04, 0x23
        /*00fe*/ 	.short	(.L_43 - .L_42)
	.align		4
.L_42:
        /*0100*/ 	.word	index@(add_n_1281_to_1536__kernel)
        /*0104*/ 	.word	0x00000000


	//----- nvinfo : EIATTR_MIN_STACK_SIZE
	.align		4
.L_43:
        /*0108*/ 	.byte	0x04, 0x12
        /*010a*/ 	.short	(.L_45 - .L_44)
	.align		4
.L_44:
        /*010c*/ 	.word	index@(add_n_1281_to_1536__kernel)
        /*0110*/ 	.word	0x00000000


	//----- nvinfo : EIATTR_FRAME_SIZE
	.align		4
.L_45:
        /*0114*/ 	.byte	0x04, 0x11
        /*0116*/ 	.short	(.L_47 - .L_46)
	.align		4
.L_46:
        /*0118*/ 	.word	index@(add_n_1281_to_1536__kernel)
        /*011c*/ 	.word	0x00000000


	//----- nvinfo : EIATTR_REGCOUNT
	.align		4
.L_47:
        /*0120*/ 	.byte	0x04, 0x2f
        /*0122*/ 	.short	(.L_49 - .L_48)
	.align		4
.L_48:
        /*0124*/ 	.word	index@(add_n_1537_to_1792__kernel)
        /*0128*/ 	.word	0x00000028


	//----- nvinfo : EIATTR_MAX_STACK_SIZE
	.align		4
.L_49:
        /*012c*/ 	.byte	0x04, 0x23
        /*012e*/ 	.short	(.L_51 - .L_50)
	.align		4
.L_50:
        /*0130*/ 	.word	index@(add_n_1537_to_1792__kernel)
        /*0134*/ 	.word	0x00000000


	//----- nvinfo : EIATTR_MIN_STACK_SIZE
	.align		4
.L_51:
        /*0138*/ 	.byte	0x04, 0x12
        /*013a*/ 	.short	(.L_53 - .L_52)
	.align		4
.L_52:
        /*013c*/ 	.word	index@(add_n_1537_to_1792__kernel)
        /*0140*/ 	.word	0x00000000


	//----- nvinfo : EIATTR_FRAME_SIZE
	.align		4
.L_53:
        /*0144*/ 	.byte	0x04, 0x11
        /*0146*/ 	.short	(.L_55 - .L_54)
	.align		4
.L_54:
        /*0148*/ 	.word	index@(add_n_1537_to_1792__kernel)
        /*014c*/ 	.word	0x00000000


	//----- nvinfo : EIATTR_REGCOUNT
	.align		4
.L_55:
        /*0150*/ 	.byte	0x04, 0x2f
        /*0152*/ 	.short	(.L_57 - .L_56)
	.align		4
.L_56:
        /*0154*/ 	.word	index@(add_n_1793_to_2048__kernel)
        /*0158*/ 	.word	0x00000028


	//----- nvinfo : EIATTR_MAX_STACK_SIZE
	.align		4
.L_57:
        /*015c*/ 	.byte	0x04, 0x23
        /*015e*/ 	.short	(.L_59 - .L_58)
	.align		4
.L_58:
        /*0160*/ 	.word	index@(add_n_1793_to_2048__kernel)
        /*0164*/ 	.word	0x00000000


	//----- nvinfo : EIATTR_MIN_STACK_SIZE
	.align		4
.L_59:
        /*0168*/ 	.byte	0x04, 0x12
        /*016a*/ 	.short	(.L_61 - .L_60)
	.align		4
.L_60:
        /*016c*/ 	.word	index@(add_n_1793_to_2048__kernel)
        /*0170*/ 	.word	0x00000000


	//----- nvinfo : EIATTR_FRAME_SIZE
	.align		4
.L_61:
        /*0174*/ 	.byte	0x04, 0x11
        /*0176*/ 	.short	(.L_63 - .L_62)
	.align		4
.L_62:
        /*0178*/ 	.word	index@(add_n_1793_to_2048__kernel)
        /*017c*/ 	.word	0x00000000


	//----- nvinfo : EIATTR_REGCOUNT
	.align		4
.L_63:
        /*0180*/ 	.byte	0x04, 0x2f
        /*0182*/ 	.short	(.L_65 - .L_64)
	.align		4
.L_64:
        /*0184*/ 	.word	index@(add_n_2049_to_2304__kernel)
        /*0188*/ 	.word	0x00000028


	//----- nvinfo : EIATTR_MAX_STACK_SIZE
	.align		4
.L_65:
        /*018c*/ 	.byte	0x04, 0x23
        /*018e*/ 	.short	(.L_67 - .L_66)
	.align		4
.L_66:
        /*0190*/ 	.word	index@(add_n_2049_to_2304__kernel)
        /*0194*/ 	.word	0x00000000


	//----- nvinfo : EIATTR_MIN_STACK_SIZE
	.align		4
.L_67:
        /*0198*/ 	.byte	0x04, 0x12
        /*019a*/ 	.short	(.L_69 - .L_68)
	.align		4
.L_68:
        /*019c*/ 	.word	index@(add_n_2049_to_2304__kernel)
        /*01a0*/ 	.word	0x00000000


	//----- nvinfo : EIATTR_FRAME_SIZE
	.align		4
.L_69:
        /*01a4*/ 	.byte	0x04, 0x11
        /*01a6*/ 	.short	(.L_71 - .L_70)
	.align		4
.L_70:
        /*01a8*/ 	.word	index@(add_n_2049_to_2304__kernel)
        /*01ac*/ 	.word	0x00000000


	//----- nvinfo : EIATTR_REGCOUNT
	.align		4
.L_71:
        /*01b0*/ 	.byte	0x04, 0x2f
        /*01b2*/ 	.short	(.L_73 - .L_72)
	.align		4
.L_72:
        /*01b4*/ 	.word	index@(add_n_2305_to_2560__kernel)
        /*01b8*/ 	.word	0x00000028


	//----- nvinfo : EIATTR_MAX_STACK_SIZE
	.align		4
.L_73:
        /*01bc*/ 	.byte	0x04, 0x23
        /*01be*/ 	.short	(.L_75 - .L_74)
	.align		4
.L_74:
        /*01c0*/ 	.word	index@(add_n_2305_to_2560__kernel)
        /*01c4*/ 	.word	0x00000000


	//----- nvinfo : EIATTR_MIN_STACK_SIZE
	.align		4
.L_75:
        /*01c8*/ 	.byte	0x04, 0x12
        /*01ca*/ 	.short	(.L_77 - .L_76)
	.align		4
.L_76:
        /*01cc*/ 	.word	index@(add_n_2305_to_2560__kernel)
        /*01d0*/ 	.word	0x00000000


	//----- nvinfo : EIATTR_FRAME_SIZE
	.align		4
.L_77:
        /*01d4*/ 	.byte	0x04, 0x11
        /*01d6*/ 	.short	(.L_79 - .L_78)
	.align		4
.L_78:
        /*01d8*/ 	.word	index@(add_n_2305_to_2560__kernel)
        /*01dc*/ 	.word	0x00000000


	//----- nvinfo : EIATTR_REGCOUNT
	.align		4
.L_79:
        /*01e0*/ 	.byte	0x04, 0x2f
        /*01e2*/ 	.short	(.L_81 - .L_80)
	.align		4
.L_80:
        /*01e4*/ 	.word	index@(add_n_2561_to_2816__kernel)
        /*01e8*/ 	.word	0x00000028


	//----- nvinfo : EIATTR_MAX_STACK_SIZE
	.align		4
.L_81:
        /*01ec*/ 	.byte	0x04, 0x23
        /*01ee*/ 	.short	(.L_83 - .L_82)
	.align		4
.L_82:
        /*01f0*/ 	.word	index@(add_n_2561_to_2816__kernel)
        /*01f4*/ 	.word	0x00000000


	//----- nvinfo : EIATTR_MIN_STACK_SIZE
	.align		4
.L_83:
        /*01f8*/ 	.byte	0x04, 0x12
        /*01fa*/ 	.short	(.L_85 - .L_84)
	.align		4
.L_84:
        /*01fc*/ 	.word	index@(add_n_2561_to_2816__kernel)
        /*0200*/ 	.word	0x00000000


	//----- nvinfo : EIATTR_FRAME_SIZE
	.align		4
.L_85:
        /*0204*/ 	.byte	0x04, 0x11
        /*0206*/ 	.short	(.L_87 - .L_86)
	.align		4
.L_86:
        /*0208*/ 	.word	index@(add_n_2561_to_2816__kernel)
        /*020c*/ 	.word	0x00000000


	//----- nvinfo : EIATTR_REGCOUNT
	.align		4
.L_87:
        /*0210*/ 	.byte	0x04, 0x2f
        /*0212*/ 	.short	(.L_89 - .L_88)
	.align		4
.L_88:
        /*0214*/ 	.word	index@(add_n_2817_to_3072__kernel)
        /*0218*/ 	.word	0x00000028


	//----- nvinfo : EIATTR_MAX_STACK_SIZE
	.align		4
.L_89:
        /*021c*/ 	.byte	0x04, 0x23
        /*021e*/ 	.short	(.L_91 - .L_90)
	.align		4
.L_90:
        /*0220*/ 	.word	index@(add_n_2817_to_3072__kernel)
        /*0224*/ 	.word	0x00000000


	//----- nvinfo : EIATTR_MIN_STACK_SIZE
	.align		4
.L_91:
        /*0228*/ 	.byte	0x04, 0x12
        /*022a*/ 	.short	(.L_93 - .L_92)
	.align		4
.L_92:
        /*022c*/ 	.word	index@(add_n_2817_to_3072__kernel)
        /*0230*/ 	.word	0x00000000


	//----- nvinfo : EIATTR_FRAME_SIZE
	.align		4
.L_93:
        /*0234*/ 	.byte	0x04, 0x11
        /*0236*/ 	.short	(.L_95 - .L_94)
	.align		4
.L_94:
        /*0238*/ 	.word	index@(add_n_2817_to_3072__kernel)
        /*023c*/ 	.word	0x00000000


	//----- nvinfo : EIATTR_REGCOUNT
	.align		4
.L_95:
        /*0240*/ 	.byte	0x04, 0x2f
        /*0242*/ 	.short	(.L_97 - .L_96)
	.align		4
.L_96:
        /*0244*/ 	.word	index@(add_n_3073_to_3328__kernel)
        /*0248*/ 	.word	0x00000028


	//----- nvinfo : EIATTR_MAX_STACK_SIZE
	.align		4
.L_97:
        /*024c*/ 	.byte	0x04, 0x23
        /*024e*/ 	.short	(.L_99 - .L_98)
	.align		4
.L_98:
        /*0250*/ 	.word	index@(add_n_3073_to_3328__kernel)
        /*0254*/ 	.word	0x00000000


	//----- nvinfo : EIATTR_MIN_STACK_SIZE
	.align		4
.L_99:
        /*0258*/ 	.byte	0x04, 0x12
        /*025a*/ 	.short	(.L_101 - .L_100)
	.align		4
.L_100:
        /*025c*/ 	.word	index@(add_n_3073_to_3328__kernel)
        /*0260*/ 	.word	0x00000000


	//----- nvinfo : EIATTR_FRAME_SIZE
	.align		4
.L_101:
        /*0264*/ 	.byte	0x04, 0x11
        /*0266*/ 	.short	(.L_103 - .L_102)
	.align		4
.L_102:
        /*0268*/ 	.word	index@(add_n_3073_to_3328__kernel)
        /*026c*/ 	.word	0x00000000


	//----- nvinfo : EIATTR_REGCOUNT
	.align		4
.L_103:
        /*0270*/ 	.byte	0x04, 0x2f
        /*0272*/ 	.short	(.L_105 - .L_104)
	.align		4
.L_104:
        /*0274*/ 	.word	index@(add_n_3329_to_3584__kernel)
        /*0278*/ 	.word	0x00000028


	//----- nvinfo : EIATTR_MAX_STACK_SIZE
	.align		4
.L_105:
        /*027c*/ 	.byte	0x04, 0x23
        /*027e*/ 	.short	(.L_107 - .L_106)
	.align		4
.L_106:
        /*0280*/ 	.word	index@(add_n_3329_to_3584__kernel)
        /*0284*/ 	.word	0x00000000


	//----- nvinfo : EIATTR_MIN_STACK_SIZE
	.align		4
.L_107:
        /*0288*/ 	.byte	0x04, 0x12
        /*028a*/ 	.short	(.L_109 - .L_108)
	.align		4
.L_108:
        /*028c*/ 	.word	index@(add_n_3329_to_3584__kernel)
        /*0290*/ 	.word	0x00000000


	//----- nvinfo : EIATTR_FRAME_SIZE
	.align		4
.L_109:
        /*0294*/ 	.byte	0x04, 0x11
        /*0296*/ 	.short	(.L_111 - .L_110)
	.align		4
.L_110:
        /*0298*/ 	.word	index@(add_n_3329_to_3584__kernel)
        /*029c*/ 	.word	0x00000000


	//----- nvinfo : EIATTR_REGCOUNT
	.align		4
.L_111:
        /*02a0*/ 	.byte	0x04, 0x2f
        /*02a2*/ 	.short	(.L_113 - .L_112)
	.align		4
.L_112:
        /*02a4*/ 	.word	index@(add_n_3585_to_3840__kernel)
        /*02a8*/ 	.word	0x00000028


	//----- nvinfo : EIATTR_MAX_STACK_SIZE
	.align		4
.L_113:
        /*02ac*/ 	.byte	0x04, 0x23
        /*02ae*/ 	.short	(.L_115 - .L_114)
	.align		4
.L_114:
        /*02b0*/ 	.word	index@(add_n_3585_to_3840__kernel)
        /*02b4*/ 	.word	0x00000000


	//----- nvinfo : EIATTR_MIN_STACK_SIZE
	.align		4
.L_115:
        /*02b8*/ 	.byte	0x04, 0x12
        /*02ba*/ 	.short	(.L_117 - .L_116)
	.align		4
.L_116:
        /*02bc*/ 	.word	index@(add_n_3585_to_3840__kernel)
        /*02c0*/ 	.word	0x00000000


	//----- nvinfo : EIATTR_FRAME_SIZE
	.align		4
.L_117:
        /*02c4*/ 	.byte	0x04, 0x11
        /*02c6*/ 	.short	(.L_119 - .L_118)
	.align		4
.L_118:
        /*02c8*/ 	.word	index@(add_n_3585_to_3840__kernel)
        /*02cc*/ 	.word	0x00000000


	//----- nvinfo : EIATTR_REGCOUNT
	.align		4
.L_119:
        /*02d0*/ 	.byte	0x04, 0x2f
        /*02d2*/ 	.short	(.L_121 - .L_120)
	.align		4
.L_120:
        /*02d4*/ 	.word	index@(add_n_3841_to_4096__kernel)
        /*02d8*/ 	.word	0x00000028


	//----- nvinfo : EIATTR_MAX_STACK_SIZE
	.align		4
.L_121:
        /*02dc*/ 	.byte	0x04, 0x23
        /*02de*/ 	.short	(.L_123 - .L_122)
	.align		4
.L_122:
        /*02e0*/ 	.word	index@(add_n_3841_to_4096__kernel)
        /*02e4*/ 	.word	0x00000000


	//----- nvinfo : EIATTR_MIN_STACK_SIZE
	.align		4
.L_123:
        /*02e8*/ 	.byte	0x04, 0x12
        /*02ea*/ 	.short	(.L_125 - .L_124)
	.align		4
.L_124:
        /*02ec*/ 	.word	index@(add_n_3841_to_4096__kernel)
        /*02f0*/ 	.word	0x00000000


	//----- nvinfo : EIATTR_FRAME_SIZE
	.align		4
.L_125:
        /*02f4*/ 	.byte	0x04, 0x11
        /*02f6*/ 	.short	(.L_127 - .L_126)
	.align		4
.L_126:
        /*02f8*/ 	.word	index@(add_n_3841_to_4096__kernel)
        /*02fc*/ 	.word	0x00000000
.L_127:


//--------------------- .nv.info.add_n_3841_to_4096__kernel --------------------------
	.section	.nv.info.add_n_3841_to_4096__kernel,"",@"SHT_CUDA_INFO"
	.align	4


	//----- nvinfo : EIATTR_CUDA_API_VERSION
	.align		4
        /*0000*/ 	.byte	0x04, 0x37
        /*0002*/ 	.short	(.L_129 - .L_128)
.L_128:
        /*0004*/ 	.word	0x00000076


	//----- nvinfo : EIATTR_SW2861232_WAR
	.align		4
.L_129:
        /*0008*/ 	.byte	0x01, 0x35
	.zero		2


	//----- nvinfo : EIATTR_PARAM_CBANK
	.align		4
        /*000c*/ 	.byte	0x04, 0x0a
        /*000e*/ 	.short	(.L_131 - .L_130)
	.align		4
.L_130:
        /*0010*/ 	.word	index@(.nv.constant0.add_n_3841_to_4096__kernel)
        /*0014*/ 	.short	0x0160
        /*0016*/ 	.short	0x0020


	//----- nvinfo : EIATTR_CBANK_PARAM_SIZE
	.align		4
.L_131:
        /*0018*/ 	.byte	0x03, 0x19
        /*001a*/ 	.short	0x0020


	//----- nvinfo : EIATTR_KPARAM_INFO
	.align		4
        /*001c*/ 	.byte	0x04, 0x17
        /*001e*/ 	.short	(.L_133 - .L_132)
.L_132:
        /*0020*/ 	.word	0x00000000
        /*0024*/ 	.short	0x0003
        /*0026*/ 	.short	0x0018
        /*0028*/ 	.byte	0x00, 0xf0, 0x21, 0x00


	//----- nvinfo : EIATTR_KPARAM_INFO
	.align		4
.L_133:
        /*002c*/ 	.byte	0x04, 0x17
        /*002e*/ 	.short	(.L_135 - .L_134)
.L_134:
        /*0030*/ 	.word	0x00000000
        /*0034*/ 	.short	0x0002
        /*0036*/ 	.short	0x0010
        /*0038*/ 	.byte	0x00, 0xf0, 0x21, 0x00


	//----- nvinfo : EIATTR_KPARAM_INFO
	.align		4
.L_135:
        /*003c*/ 	.byte	0x04, 0x17
        /*003e*/ 	.short	(.L_137 - .L_136)
.L_136:
        /*0040*/ 	.word	0x00000000
        /*0044*/ 	.short	0x0001
        /*0046*/ 	.short	0x0008
        /*0048*/ 	.byte	0x00, 0xf0, 0x21, 0x00


	//----- nvinfo : EIATTR_KPARAM_INFO
	.align		4
.L_137:
        /*004c*/ 	.byte	0x04, 0x17
        /*004e*/ 	.short	(.L_139 - .L_138)
.L_138:
        /*0050*/ 	.word	0x00000000
        /*0054*/ 	.short	0x0000
        /*0056*/ 	.short	0x0000
        /*0058*/ 	.byte	0x00, 0xf0, 0x21, 0x00


	//----- nvinfo : EIATTR_MAXREG_COUNT
	.align		4
.L_139:
        /*005c*/ 	.byte	0x03, 0x1b
        /*005e*/ 	.short	0x00ff


	//----- nvinfo : EIATTR_EXIT_INSTR_OFFSETS
	.align		4
        /*0060*/ 	.byte	0x04, 0x1c
        /*0062*/ 	.short	(.L_141 - .L_140)


	//   ....[0]....
.L_140:
        /*0064*/ 	.word	0x00000070


	//   ....[1]....
        /*0068*/ 	.word	0x000006d0


	//   ....[2]....
        /*006c*/ 	.word	0x00000a80


	//----- nvinfo : EIATTR_MAX_THREADS
	.align		4
.L_141:
        /*0070*/ 	.byte	0x04, 0x05
        /*0072*/ 	.short	(.L_143 - .L_142)
.L_142:
        /*0074*/ 	.word	0x00000100
        /*0078*/ 	.word	0x00000001
        /*007c*/ 	.word	0x00000001
.L_143:


//--------------------- .nv.info.add_n_3585_to_3840__kernel --------------------------
	.section	.nv.info.add_n_3585_to_3840__kernel,"",@"SHT_CUDA_INFO"
	.align	4


	//----- nvinfo : EIATTR_CUDA_API_VERSION
	.align		4
        /*0000*/ 	.byte	0x04, 0x37
        /*0002*/ 	.short	(.L_145 - .L_144)
.L_144:
        /*0004*/ 	.word	0x00000076


	//----- nvinfo : EIATTR_SW2861232_WAR
	.align		4
.L_145:
        /*0008*/ 	.byte	0x01, 0x35
	.zero		2


	//----- nvinfo : EIATTR_PARAM_CBANK
	.align		4
        /*000c*/ 	.byte	0x04, 0x0a
        /*000e*/ 	.short	(.L_147 - .L_146)
	.align		4
.L_146:
        /*0010*/ 	.word	index@(.nv.constant0.add_n_3585_to_3840__kernel)
        /*0014*/ 	.short	0x0160
        /*0016*/ 	.short	0x0020


	//----- nvinfo : EIATTR_CBANK_PARAM_SIZE
	.align		4
.L_147:
        /*0018*/ 	.byte	0x03, 0x19
        /*001a*/ 	.short	0x0020


	//----- nvinfo : EIATTR_KPARAM_INFO
	.align		4
        /*001c*/ 	.byte	0x04, 0x17
        /*001e*/ 	.short	(.L_149 - .L_148)
.L_148:
        /*0020*/ 	.word	0x00000000
        /*0024*/ 	.short	0x0003
        /*0026*/ 	.short	0x0018
        /*0028*/ 	.byte	0x00, 0xf0, 0x21, 0x00


	//----- nvinfo : EIATTR_KPARAM_INFO
	.align		4
.L_149:
        /*002c*/ 	.byte	0x04, 0x17
        /*002e*/ 	.short	(.L_151 - .L_150)
.L_150:
        /*0030*/ 	.word	0x00000000
        /*0034*/ 	.short	0x0002
        /*0036*/ 	.short	0x0010
        /*0038*/ 	.byte	0x00, 0xf0, 0x21, 0x00


	//----- nvinfo : EIATTR_KPARAM_INFO
	.align		4
.L_151:
        /*003c*/ 	.byte	0x04, 0x17
        /*003e*/ 	.short	(.L_153 - .L_152)
.L_152:
        /*0040*/ 	.word	0x00000000
        /*0044*/ 	.short	0x0001
        /*0046*/ 	.short	0x0008
        /*0048*/ 	.byte	0x00, 0xf0, 0x21, 0x00


	//----- nvinfo : EIATTR_KPARAM_INFO
	.align		4
.L_153:
        /*004c*/ 	.byte	0x04, 0x17
        /*004e*/ 	.short	(.L_155 - .L_154)
.L_154:
        /*0050*/ 	.word	0x00000000
        /*0054*/ 	.short	0x0000
        /*0056*/ 	.short	0x0000
        /*0058*/ 	.byte	0x00, 0xf0, 0x21, 0x00


	//----- nvinfo : EIATTR_MAXREG_COUNT
	.align		4
.L_155:
        /*005c*/ 	.byte	0x03, 0x1b
        /*005e*/ 	.short	0x00ff


	//----- nvinfo : EIATTR_EXIT_INSTR_OFFSETS
	.align		4
        /*0060*/ 	.byte	0x04, 0x1c
        /*0062*/ 	.short	(.L_157 - .L_156)


	//   ....[0]....
.L_156:
        /*0064*/ 	.word	0x000001e0


	//   ....[1]....
        /*0068*/ 	.word	0x000007e0


	//   ....[2]....
        /*006c*/ 	.word	0x00000b90


	//----- nvinfo : EIATTR_MAX_THREADS
	.align		4
.L_157:
        /*0070*/ 	.byte	0x04, 0x05
        /*0072*/ 	.short	(.L_159 - .L_158)
.L_158:
        /*0074*/ 	.word	0x00000100
        /*0078*/ 	.word	0x00000001
        /*007c*/ 	.word	0x00000001
.L_159:


//--------------------- .nv.info.add_n_3329_to_3584__kernel --------------------------
	.section	.nv.info.add_n_3329_to_3584__kernel,"",@"SHT_CUDA_INFO"
	.align	4


	//----- nvinfo : EIATTR_CUDA_API_VERSION
	.align		4
        /*0000*/ 	.byte	0x04, 0x37
        /*0002*/ 	.short	(.L_161 - .L_160)
.L_160:
        /*0004*/ 	.word	0x00000076


	//----- nvinfo : EIATTR_SW2861232_WAR
	.align		4
.L_161:
        /*0008*/ 	.byte	0x01, 0x35
	.zero		2


	//----- nvinfo : EIATTR_PARAM_CBANK
	.align		4
        /*000c*/ 	.byte	0x04, 0x0a
        /*000e*/ 	.short	(.L_163 - .L_162)
	.align		4
.L_162:
        /*0010*/ 	.word	index@(.nv.constant0.add_n_3329_to_3584__kernel)
        /*0014*/ 	.short	0x0160
        /*0016*/ 	.short	0x0020


	//----- nvinfo : EIATTR_CBANK_PARAM_SIZE
	.align		4
.L_163:
        /*0018*/ 	.byte	0x03, 0x19
        /*001a*/ 	.short	0x0020


	//----- nvinfo : EIATTR_KPARAM_INFO
	.align		4
        /*001c*/ 	.byte	0x04, 0x17
        /*001e*/ 	.short	(.L_165 - .L_164)
.L_164:
        /*0020*/ 	.word	0x00000000
        /*0024*/ 	.short	0x0003
        /*0026*/ 	.short	0x0018
        /*0028*/ 	.byte	0x00, 0xf0, 0x21, 0x00


	//----- nvinfo : EIATTR_KPARAM_INFO
	.align		4
.L_165:
        /*002c*/ 	.byte	0x04, 0x17
        /*002e*/ 	.short	(.L_167 - .L_166)
.L_166:
        /*0030*/ 	.word	0x00000000
        /*0034*/ 	.short	0x0002
        /*0036*/ 	.short	0x0010
        /*0038*/ 	.byte	0x00, 0xf0, 0x21, 0x00


	//----- nvinfo : EIATTR_KPARAM_INFO
	.align		4
.L_167:
        /*003c*/ 	.byte	0x04, 0x17
        /*003e*/ 	.short	(.L_169 - .L_168)
.L_168:
        /*0040*/ 	.word	0x00000000
        /*0044*/ 	.short	0x0001
        /*0046*/ 	.short	0x0008
        /*0048*/ 	.byte	0x00, 0xf0, 0x21, 0x00


	//----- nvinfo : EIATTR_KPARAM_INFO
	.align		4
.L_169:
        /*004c*/ 	.byte	0x04, 0x17
        /*004e*/ 	.short	(.L_171 - .L_170)
.L_170:
        /*0050*/ 	.word	0x00000000
        /*0054*/ 	.short	0x0000
        /*0056*/ 	.short	0x0000
        /*0058*/ 	.byte	0x00, 0xf0, 0x21, 0x00


	//----- nvinfo : EIATTR_MAXREG_COUNT
	.align		4
.L_171:
        /*005c*/ 	.byte	0x03, 0x1b
        /*005e*/ 	.short	0x00ff


	//----- nvinfo : EIATTR_EXIT_INSTR_OFFSETS
	.align		4
        /*0060*/ 	.byte	0x04, 0x1c
        /*0062*/ 	.short	(.L_173 - .L_172)


	//   ....[0]....
.L_172:
        /*0064*/ 	.word	0x000001c0


	//   ....[1]....
        /*0068*/ 	.word	0x000007c0


	//   ....[2]....
        /*006c*/ 	.word	0x00000b70


	//----- nvinfo : EIATTR_MAX_THREADS
	.align		4
.L_173:
        /*0070*/ 	.byte	0x04, 0x05
        /*0072*/ 	.short	(.L_175 - .L_174)
.L_174:
        /*0074*/ 	.word	0x00000100
        /*0078*/ 	.word	0x00000001
        /*007c*/ 	.word	0x00000001
.L_175:


//--------------------- .nv.info.add_n_3073_to_3328__kernel --------------------------
	.section	.nv.info.add_n_3073_to_3328__kernel,"",@"SHT_CUDA_INFO"
	.align	4


	//----- nvinfo : EIATTR_CUDA_API_VERSION
	.align		4
        /*0000*/ 	.byte	0x04, 0x37
        /*0002*/ 	.short	(.L_177 - .L_176)
.L_176:
        /*0004*/ 	.word	0x00000076


	//----- nvinfo : EIATTR_SW2861232_WAR
	.align		4
.L_177:
        /*0008*/ 	.byte	0x01, 0x35
	.zero		2


	//----- nvinfo : EIATTR_PARAM_CBANK
	.align		4
        /*000c*/ 	.byte	0x04, 0x0a
        /*000e*/ 	.short	(.L_179 - .L_178)
	.align		4
.L_178:
        /*0010*/ 	.word	index@(.nv.constant0.add_n_3073_to_3328__kernel)
        /*0014*/ 	.short	0x0160
        /*0016*/ 	.short	0x0020


	//----- nvinfo : EIATTR_CBANK_PARAM_SIZE
	.align		4
.L_179:
        /*0018*/ 	.byte	0x03, 0x19
        /*001a*/ 	.short	0x0020


	//----- nvinfo : EIATTR_KPARAM_INFO
	.align		4
        /*001c*/ 	.byte	0x04, 0x17
        /*001e*/ 	.short	(.L_181 - .L_180)
.L_180:
        /*0020*/ 	.word	0x00000000
        /*0024*/ 	.short	0x0003
        /*0026*/ 	.short	0x0018
        /*0028*/ 	.byte	0x00, 0xf0, 0x21, 0x00


	//----- nvinfo : EIATTR_KPARAM_INFO
	.align		4
.L_181:
        /*002c*/ 	.byte	0x04, 0x17
        /*002e*/ 	.short	(.L_183 - .L_182)
.L_182:
        /*0030*/ 	.word	0x00000000
        /*0034*/ 	.short	0x0002
        /*0036*/ 	.short	0x0010
        /*0038*/ 	.byte	0x00, 0xf0, 0x21, 0x00


	//----- nvinfo : EIATTR_KPARAM_INFO
	.align		4
.L_183:
        /*003c*/ 	.byte	0x04, 0x17
        /*003e*/ 	.short	(.L_185 - .L_184)
.L_184:
        /*0040*/ 	.word	0x00000000
        /*0044*/ 	.short	0x0001
        /*0046*/ 	.short	0x0008
        /*0048*/ 	.byte	0x00, 0xf0, 0x21, 0x00


	//----- nvinfo : EIATTR_KPARAM_INFO
	.align		4
.L_185:
        /*004c*/ 	.byte	0x04, 0x17
        /*004e*/ 	.short	(.L_187 - .L_186)
.L_186:
        /*0050*/ 	.word	0x00000000
        /*0054*/ 	.short	0x0000
        /*0056*/ 	.short	0x0000
        /*0058*/ 	.byte	0x00, 0xf0, 0x21, 0x00


	//----- nvinfo : EIATTR_MAXREG_COUNT
	.align		4
.L_187:
        /*005c*/ 	.byte	0x03, 0x1b
        /*005e*/ 	.short	0x00ff


	//----- nvinfo : EIATTR_EXIT_INSTR_OFFSETS
	.align		4
        /*0060*/ 	.byte	0x04, 0x1c
        /*0062*/ 	.short	(.L_189 - .L_188)


	//   ....[0]....
.L_188:
        /*0064*/ 	.word	0x000001c0


	//   ....[1]....
        /*0068*/ 	.word	0x000007c0


	//   ....[2]....
        /*006c*/ 	.word	0x00000b70


	//----- nvinfo : EIATTR_MAX_THREADS
	.align		4
.L_189:
        /*0070*/ 	.byte	0x04, 0x05
        /*0072*/ 	.short	(.L_191 - .L_190)
.L_190:
        /*0074*/ 	.word	0x00000100
        /*0078*/ 	.word	0x00000001
        /*007c*/ 	.word	0x00000001
.L_191:


//--------------------- .nv.info.add_n_2817_to_3072__kernel --------------------------
	.section	.nv.info.add_n_2817_to_3072__kernel,"",@"SHT_CUDA_INFO"
	.align	4


	//----- nvinfo : EIATTR_CUDA_API_VERSION
	.align		4
        /*0000*/ 	.byte	0x04, 0x37
        /*0002*/ 	.short	(.L_193 - .L_192)
.L_192:
        /*0004*/ 	.word	0x00000076


	//----- nvinfo : EIATTR_SW2861232_WAR
	.align		4
.L_193:
        /*0008*/ 	.byte	0x01, 0x35
	.zero		2


	//----- nvinfo : EIATTR_PARAM_CBANK
	.align		4
        /*000c*/ 	.byte	0x04, 0x0a
        /*000e*/ 	.short	(.L_195 - .L_194)
	.align		4
.L_194:
        /*0010*/ 	.word	index@(.nv.constant0.add_n_2817_to_3072__kernel)
        /*0014*/ 	.short	0x0160
        /*0016*/ 	.short	0x0020


	//----- nvinfo : EIATTR_CBANK_PARAM_SIZE
	.align		4
.L_195:
        /*0018*/ 	.byte	0x03, 0x19
        /*001a*/ 	.short	0x0020


	//----- nvinfo : EIATTR_KPARAM_INFO
	.align		4
        /*001c*/ 	.byte	0x04, 0x17
        /*001e*/ 	.short	(.L_197 - .L_196)
.L_196:
        /*0020*/ 	.word	0x00000000
        /*0024*/ 	.short	0x0003
        /*0026*/ 	.short	0x0018
        /*0028*/ 	.byte	0x00, 0xf0, 0x21, 0x00


	//----- nvinfo : EIATTR_KPARAM_INFO
	.align		4
.L_197:
        /*002c*/ 	.byte	0x04, 0x17
        /*002e*/ 	.short	(.L_199 - .L_198)
.L_198:
        /*0030*/ 	.word	0x00000000
        /*0034*/ 	.short	0x0002
        /*0036*/ 	.short	0x0010
        /*0038*/ 	.byte	0x00, 0xf0, 0x21, 0x00


	//----- nvinfo : EIATTR_KPARAM_INFO
	.align		4
.L_199:
        /*003c*/ 	.byte	0x04, 0x17
        /*003e*/ 	.short	(.L_201 - .L_200)
.L_200:
        /*0040*/ 	.word	0x00000000
        /*0044*/ 	.short	0x0001
        /*0046*/ 	.short	0x0008
        /*0048*/ 	.byte	0x00, 0xf0, 0x21, 0x00


	//----- nvinfo : EIATTR_KPARAM_INFO
	.align		4
.L_201:
        /*004c*/ 	.byte	0x04, 0x17
        /*004e*/ 	.short	(.L_203 - .L_202)
.L_202:
        /*0050*/ 	.word	0x00000000
        /*0054*/ 	.short	0x0000
        /*0056*/ 	.short	0x0000
        /*0058*/ 	.byte	0x00, 0xf0, 0x21, 0x00


	//----- nvinfo : EIATTR_MAXREG_COUNT
	.align		4
.L_203:
        /*005c*/ 	.byte	0x03, 0x1b
        /*005e*/ 	.short	0x00ff


	//----- nvinfo : EIATTR_EXIT_INSTR_OFFSETS
	.align		4
        /*0060*/ 	.byte	0x04, 0x1c
        /*0062*/ 	.short	(.L_205 - .L_204)


	//   ....[0]....
.L_204:
        /*0064*/ 	.word	0x000001c0


	//   ....[1]....
        /*0068*/ 	.word	0x000007c0


	//   ....[2]....
        /*006c*/ 	.word	0x00000b70


	//----- nvinfo : EIATTR_MAX_THREADS
	.align		4
.L_205:
        /*0070*/ 	.byte	0x04, 0x05
        /*0072*/ 	.short	(.L_207 - .L_206)
.L_206:
        /*0074*/ 	.word	0x00000100
        /*0078*/ 	.word	0x00000001
        /*007c*/ 	.word	0x00000001
.L_207:


//--------------------- .nv.info.add_n_2561_to_2816__kernel --------------------------
	.section	.nv.info.add_n_2561_to_2816__kernel,"",@"SHT_CUDA_INFO"
	.align	4


	//----- nvinfo : EIATTR_CUDA_API_VERSION
	.align		4
        /*0000*/ 	.byte	0x04, 0x37
        /*0002*/ 	.short	(.L_209 - .L_208)
.L_208:
        /*0004*/ 	.word	0x00000076


	//----- nvinfo : EIATTR_SW2861232_WAR
	.align		4
.L_209:
        /*0008*/ 	.byte	0x01, 0x35
	.zero		2


	//----- nvinfo : EIATTR_PARAM_CBANK
	.align		4
        /*000c*/ 	.byte	0x04, 0x0a
        /*000e*/ 	.short	(.L_211 - .L_210)
	.align		4
.L_210:
        /*0010*/ 	.word	index@(.nv.constant0.add_n_2561_to_2816__kernel)
        /*0014*/ 	.short	0x0160
        /*0016*/ 	.short	0x0020


	//----- nvinfo : EIATTR_CBANK_PARAM_SIZE
	.align		4
.L_211:
        /*0018*/ 	.byte	0x03, 0x19
        /*001a*/ 	.short	0x0020


	//----- nvinfo : EIATTR_KPARAM_INFO
	.align		4
        /*001c*/ 	.byte	0x04, 0x17
        /*001e*/ 	.short	(.L_213 - .L_212)
.L_212:
        /*0020*/ 	.word	0x00000000
        /*0024*/ 	.short	0x0003
        /*0026*/ 	.short	0x0018
        /*0028*/ 	.byte	0x00, 0xf0, 0x21, 0x00


	//----- nvinfo : EIATTR_KPARAM_INFO
	.align		4
.L_213:
        /*002c*/ 	.byte	0x04, 0x17
        /*002e*/ 	.short	(.L_215 - .L_214)
.L_214:
        /*0030*/ 	.word	0x00000000
        /*0034*/ 	.short	0x0002
        /*0036*/ 	.short	0x0010
        /*0038*/ 	.byte	0x00, 0xf0, 0x21, 0x00


	//----- nvinfo : EIATTR_KPARAM_INFO
	.align		4
.L_215:
        /*003c*/ 	.byte	0x04, 0x17
        /*003e*/ 	.short	(.L_217 - .L_216)
.L_216:
        /*0040*/ 	.word	0x00000000
        /*0044*/ 	.short	0x0001
        /*0046*/ 	.short	0x0008
        /*0048*/ 	.byte	0x00, 0xf0, 0x21, 0x00


	//----- nvinfo : EIATTR_KPARAM_INFO
	.align		4
.L_217:
        /*004c*/ 	.byte	0x04, 0x17
        /*004e*/ 	.short	(.L_219 - .L_218)
.L_218:
        /*0050*/ 	.word	0x00000000
        /*0054*/ 	.short	0x0000
        /*0056*/ 	.short	0x0000
        /*0058*/ 	.byte	0x00, 0xf0, 0x21, 0x00


	//----- nvinfo : EIATTR_MAXREG_COUNT
	.align		4
.L_219:
        /*005c*/ 	.byte	0x03, 0x1b
        /*005e*/ 	.short	0x00ff


	//----- nvinfo : EIATTR_EXIT_INSTR_OFFSETS
	.align		4
        /*0060*/ 	.byte	0x04, 0x1c
        /*0062*/ 	.short	(.L_221 - .L_220)


	//   ....[0]....
.L_220:
        /*0064*/ 	.word	0x000001c0


	//   ....[1]....
        /*0068*/ 	.word	0x000007c0


	//   ....[2]....
        /*006c*/ 	.word	0x00000b70


	//----- nvinfo : EIATTR_MAX_THREADS
	.align		4
.L_221:
        /*0070*/ 	.byte	0x04, 0x05
        /*0072*/ 	.short	(.L_223 - .L_222)
.L_222:
        /*0074*/ 	.word	0x00000100
        /*0078*/ 	.word	0x00000001
        /*007c*/ 	.word	0x00000001
.L_223:


//--------------------- .nv.info.add_n_2305_to_2560__kernel --------------------------
	.section	.nv.info.add_n_2305_to_2560__kernel,"",@"SHT_CUDA_INFO"
	.align	4


	//----- nvinfo : EIATTR_CUDA_API_VERSION
	.align		4
        /*0000*/ 	.byte	0x04, 0x37
        /*0002*/ 	.short	(.L_225 - .L_224)
.L_224:
        /*0004*/ 	.word	0x00000076


	//----- nvinfo : EIATTR_SW2861232_WAR
	.align		4
.L_225:
        /*0008*/ 	.byte	0x01, 0x35
	.zero		2


	//----- nvinfo : EIATTR_PARAM_CBANK
	.align		4
        /*000c*/ 	.byte	0x04, 0x0a
        /*000e*/ 	.short	(.L_227 - .L_226)
	.align		4
.L_226:
        /*0010*/ 	.word	index@(.nv.constant0.add_n_2305_to_2560__kernel)
        /*0014*/ 	.short	0x0160
        /*0016*/ 	.short	0x0020


	//----- nvinfo : EIATTR_CBANK_PARAM_SIZE
	.align		4
.L_227:
        /*0018*/ 	.byte	0x03, 0x19
        /*001a*/ 	.short	0x0020


	//----- nvinfo : EIATTR_KPARAM_INFO
	.align		4
        /*001c*/ 	.byte	0x04, 0x17
        /*001e*/ 	.short	(.L_229 - .L_228)
.L_228:
        /*0020*/ 	.word	0x00000000
        /*0024*/ 	.short	0x0003
        /*0026*/ 	.short	0x0018
        /*0028*/ 	.byte	0x00, 0xf0, 0x21, 0x00


	//----- nvinfo : EIATTR_KPARAM_INFO
	.align		4
.L_229:
        /*002c*/ 	.byte	0x04, 0x17
        /*002e*/ 	.short	(.L_231 - .L_230)
.L_230:
        /*0030*/ 	.word	0x00000000
        /*0034*/ 	.short	0x0002
        /*0036*/ 	.short	0x0010
        /*0038*/ 	.byte	0x00, 0xf0, 0x21, 0x00


	//----- nvinfo : EIATTR_KPARAM_INFO
	.align		4
.L_231:
        /*003c*/ 	.byte	0x04, 0x17
        /*003e*/ 	.short	(.L_233 - .L_232)
.L_232:
        /*0040*/ 	.word	0x00000000
        /*0044*/ 	.short	0x0001
        /*0046*/ 	.short	0x0008
        /*0048*/ 	.byte	0x00, 0xf0, 0x21, 0x00


	//----- nvinfo : EIATTR_KPARAM_INFO
	.align		4
.L_233:
        /*004c*/ 	.byte	0x04, 0x17
        /*004e*/ 	.short	(.L_235 - .L_234)
.L_234:
        /*0050*/ 	.word	0x00000000
        /*0054*/ 	.short	0x0000
        /*0056*/ 	.short	0x0000
        /*0058*/ 	.byte	0x00, 0xf0, 0x21, 0x00


	//----- nvinfo : EIATTR_MAXREG_COUNT
	.align		4
.L_235:
        /*005c*/ 	.byte	0x03, 0x1b
        /*005e*/ 	.short	0x00ff


	//----- nvinfo : EIATTR_EXIT_INSTR_OFFSETS
	.align		4
        /*0060*/ 	.byte	0x04, 0x1c
        /*0062*/ 	.short	(.L_237 - .L_236)


	//   ....[0]....
.L_236:
        /*0064*/ 	.word	0x000001c0


	//   ....[1]....
        /*0068*/ 	.word	0x000007c0


	//   ....[2]....
        /*006c*/ 	.word	0x00000b70


	//----- nvinfo : EIATTR_MAX_THREADS
	.align		4
.L_237:
        /*0070*/ 	.byte	0x04, 0x05
        /*0072*/ 	.short	(.L_239 - .L_238)
.L_238:
        /*0074*/ 	.word	0x00000100
        /*0078*/ 	.word	0x00000001
        /*007c*/ 	.word	0x00000001
.L_239:


//--------------------- .nv.info.add_n_2049_to_2304__kernel --------------------------
	.section	.nv.info.add_n_2049_to_2304__kernel,"",@"SHT_CUDA_INFO"
	.align	4


	//----- nvinfo : EIATTR_CUDA_API_VERSION
	.align		4
        /*0000*/ 	.byte	0x04, 0x37
        /*0002*/ 	.short	(.L_241 - .L_240)
.L_240:
        /*0004*/ 	.word	0x00000076


	//----- nvinfo : EIATTR_SW2861232_WAR
	.align		4
.L_241:
        /*0008*/ 	.byte	0x01, 0x35
	.zero		2


	//----- nvinfo : EIATTR_PARAM_CBANK
	.align		4
        /*000c*/ 	.byte	0x04, 0x0a
        /*000e*/ 	.short	(.L_243 - .L_242)
	.align		4
.L_242:
        /*0010*/ 	.word	index@(.nv.constant0.add_n_2049_to_2304__kernel)
        /*0014*/ 	.short	0x0160
        /*0016*/ 	.short	0x0020


	//----- nvinfo : EIATTR_CBANK_PARAM_SIZE
	.align		4
.L_243:
        /*0018*/ 	.byte	0x03, 0x19
        /*001a*/ 	.short	0x0020


	//----- nvinfo : EIATTR_KPARAM_INFO
	.align		4
        /*001c*/ 	.byte	0x04, 0x17
        /*001e*/ 	.short	(.L_245 - .L_244)
.L_244:
        /*0020*/ 	.word	0x00000000
        /*0024*/ 	.short	0x0003
        /*0026*/ 	.short	0x0018
        /*0028*/ 	.byte	0x00, 0xf0, 0x21, 0x00


	//----- nvinfo : EIATTR_KPARAM_INFO
	.align		4
.L_245:
        /*002c*/ 	.byte	0x04, 0x17
        /*002e*/ 	.short	(.L_247 - .L_246)
.L_246:
        /*0030*/ 	.word	0x00000000
        /*0034*/ 	.short	0x0002
        /*0036*/ 	.short	0x0010
        /*0038*/ 	.byte	0x00, 0xf0, 0x21, 0x00


	//----- nvinfo : EIATTR_KPARAM_INFO
	.align		4
.L_247:
        /*003c*/ 	.byte	0x04, 0x17
        /*003e*/ 	.short	(.L_249 - .L_248)
.L_248:
        /*0040*/ 	.word	0x00000000
        /*0044*/ 	.short	0x0001
        /*0046*/ 	.short	0x0008
        /*0048*/ 	.byte	0x00, 0xf0, 0x21, 0x00


	//----- nvinfo : EIATTR_KPARAM_INFO
	.align		4
.L_249:
        /*004c*/ 	.byte	0x04, 0x17
        /*004e*/ 	.short	(.L_251 - .L_250)
.L_250:
        /*0050*/ 	.word	0x00000000
        /*0054*/ 	.short	0x0000
        /*0056*/ 	.short	0x0000
        /*0058*/ 	.byte	0x00, 0xf0, 0x21, 0x00


	//----- nvinfo : EIATTR_MAXREG_COUNT
	.align		4
.L_251:
        /*005c*/ 	.byte	0x03, 0x1b
        /*005e*/ 	.short	0x00ff


	//----- nvinfo : EIATTR_EXIT_INSTR_OFFSETS
	.align		4
        /*0060*/ 	.byte	0x04, 0x1c
        /*0062*/ 	.short	(.L_253 - .L_252)


	//   ....[0]....
.L_252:
        /*0064*/ 	.word	0x000001c0


	//   ....[1]....
        /*0068*/ 	.word	0x000007c0


	//   ....[2]....
        /*006c*/ 	.word	0x00000b70


	//----- nvinfo : EIATTR_MAX_THREADS
	.align		4
.L_253:
        /*0070*/ 	.byte	0x04, 0x05
        /*0072*/ 	.short	(.L_255 - .L_254)
.L_254:
        /*0074*/ 	.word	0x00000100
        /*0078*/ 	.word	0x00000001
        /*007c*/ 	.word	0x00000001
.L_255:


//--------------------- .nv.info.add_n_1793_to_2048__kernel --------------------------
	.section	.nv.info.add_n_1793_to_2048__kernel,"",@"SHT_CUDA_INFO"
	.align	4


	//----- nvinfo : EIATTR_CUDA_API_VERSION
	.align		4
        /*0000*/ 	.byte	0x04, 0x37
        /*0002*/ 	.short	(.L_257 - .L_256)
.L_256:
        /*0004*/ 	.word	0x00000076


	//----- nvinfo : EIATTR_SW2861232_WAR
	.align		4
.L_257:
        /*0008*/ 	.byte	0x01, 0x35
	.zero		2


	//----- nvinfo : EIATTR_PARAM_CBANK
	.align		4
        /*000c*/ 	.byte	0x04, 0x0a
        /*000e*/ 	.short	(.L_259 - .L_258)
	.align		4
.L_258:
        /*0010*/ 	.word	index@(.nv.constant0.add_n_1793_to_2048__kernel)
        /*0014*/ 	.short	0x0160
        /*0016*/ 	.short	0x0020


	//----- nvinfo : EIATTR_CBANK_PARAM_SIZE
	.align		4
.L_259:
        /*0018*/ 	.byte	0x03, 0x19
        /*001a*/ 	.short	0x0020


	//----- nvinfo : EIATTR_KPARAM_INFO
	.align		4
        /*001c*/ 	.byte	0x04, 0x17
        /*001e*/ 	.short	(.L_261 - .L_260)
.L_260:
        /*0020*/ 	.word	0x00000000
        /*0024*/ 	.short	0x0003
        /*0026*/ 	.short	0x0018
        /*0028*/ 	.byte	0x00, 0xf0, 0x21, 0x00


	//----- nvinfo : EIATTR_KPARAM_INFO
	.align		4
.L_261:
        /*002c*/ 	.byte	0x04, 0x17
        /*002e*/ 	.short	(.L_263 - .L_262)
.L_262:
        /*0030*/ 	.word	0x00000000
        /*0034*/ 	.short	0x0002
        /*0036*/ 	.short	0x0010
        /*0038*/ 	.byte	0x00, 0xf0, 0x21, 0x00


	//----- nvinfo : EIATTR_KPARAM_INFO
	.align		4
.L_263:
        /*003c*/ 	.byte	0x04, 0x17
        /*003e*/ 	.short	(.L_265 - .L_264)
.L_264:
        /*0040*/ 	.word	0x00000000
        /*0044*/ 	.short	0x0001
        /*0046*/ 	.short	0x0008
        /*0048*/ 	.byte	0x00, 0xf0, 0x21, 0x00


	//----- nvinfo : EIATTR_KPARAM_INFO
	.align		4
.L_265:
        /*004c*/ 	.byte	0x04, 0x17
        /*004e*/ 	.short	(.L_267 - .L_266)
.L_266:
        /*0050*/ 	.word	0x00000000
        /*0054*/ 	.short	0x0000
        /*0056*/ 	.short	0x0000
        /*0058*/ 	.byte	0x00, 0xf0, 0x21, 0x00


	//----- nvinfo : EIATTR_MAXREG_COUNT
	.align		4
.L_267:
        /*005c*/ 	.byte	0x03, 0x1b
        /*005e*/ 	.short	0x00ff


	//----- nvinfo : EIATTR_EXIT_INSTR_OFFSETS
	.align		4
        /*0060*/ 	.byte	0x04, 0x1c
        /*0062*/ 	.short	(.L_269 - .L_268)


	//   ....[0]....
.L_268:
        /*0064*/ 	.word	0x00000070


	//   ....[1]....
        /*0068*/ 	.word	0x000006d0


	//   ....[2]....
        /*006c*/ 	.word	0x00000a80


	//----- nvinfo : EIATTR_MAX_THREADS
	.align		4
.L_269:
        /*0070*/ 	.byte	0x04, 0x05
        /*0072*/ 	.short	(.L_271 - .L_270)
.L_270:
        /*0074*/ 	.word	0x00000100
        /*0078*/ 	.word	0x00000001
        /*007c*/ 	.word	0x00000001
.L_271:


//--------------------- .nv.info.add_n_1537_to_1792__kernel --------------------------
	.section	.nv.info.add_n_1537_to_1792__kernel,"",@"SHT_CUDA_INFO"
	.align	4


	//----- nvinfo : EIATTR_CUDA_API_VERSION
	.align		4
        /*0000*/ 	.byte	0x04, 0x37
        /*0002*/ 	.short	(.L_273 - .L_272)
.L_272:
        /*0004*/ 	.word	0x00000076


	//----- nvinfo : EIATTR_SW2861232_WAR
	.align		4
.L_273:
        /*0008*/ 	.byte	0x01, 0x35
	.zero		2


	//----- nvinfo : EIATTR_PARAM_CBANK
	.align		4
        /*000c*/ 	.byte	0x04, 0x0a
        /*000e*/ 	.short	(.L_275 - .L_274)
	.align		4
.L_274:
        /*0010*/ 	.word	index@(.nv.constant0.add_n_1537_to_1792__kernel)
        /*0014*/ 	.short	0x0160
        /*0016*/ 	.short	0x0020


	//----- nvinfo : EIATTR_CBANK_PARAM_SIZE
	.align		4
.L_275:
        /*0018*/ 	.byte	0x03, 0x19
        /*001a*/ 	.short	0x0020


	//----- nvinfo : EIATTR_KPARAM_INFO
	.align		4
        /*001c*/ 	.byte	0x04, 0x17
        /*001e*/ 	.short	(.L_277 - .L_276)
.L_276:
        /*0020*/ 	.word	0x00000000
        /*0024*/ 	.short	0x0003
        /*0026*/ 	.short	0x0018
        /*0028*/ 	.byte	0x00, 0xf0, 0x21, 0x00


	//----- nvinfo : EIATTR_KPARAM_INFO
	.align		4
.L_277:
        /*002c*/ 	.byte	0x04, 0x17
        /*002e*/ 	.short	(.L_279 - .L_278)
.L_278:
        /*0030*/ 	.word	0x00000000
        /*0034*/ 	.short	0x0002
        /*0036*/ 	.short	0x0010
        /*0038*/ 	.byte	0x00, 0xf0, 0x21, 0x00


	//----- nvinfo : EIATTR_KPARAM_INFO
	.align		4
.L_279:
        /*003c*/ 	.byte	0x04, 0x17
        /*003e*/ 	.short	(.L_281 - .L_280)
.L_280:
        /*0040*/ 	.word	0x00000000
        /*0044*/ 	.short	0x0001
        /*0046*/ 	.short	0x0008
        /*0048*/ 	.byte	0x00, 0xf0, 0x21, 0x00


	//----- nvinfo : EIATTR_KPARAM_INFO
	.align		4
.L_281:
        /*004c*/ 	.byte	0x04, 0x17
        /*004e*/ 	.short	(.L_283 - .L_282)
.L_282:
        /*0050*/ 	.word	0x00000000
        /*0054*/ 	.short	0x0000
        /*0056*/ 	.short	0x0000
        /*0058*/ 	.byte	0x00, 0xf0, 0x21, 0x00


	//----- nvinfo : EIATTR_MAXREG_COUNT
	.align		4
.L_283:
        /*005c*/ 	.byte	0x03, 0x1b
        /*005e*/ 	.short	0x00ff


	//----- nvinfo : EIATTR_EXIT_INSTR_OFFSETS
	.align		4
        /*0060*/ 	.byte	0x04, 0x1c
        /*0062*/ 	.short	(.L_285 - .L_284)


	//   ....[0]....
.L_284:
        /*0064*/ 	.word	0x000001c0


	//   ....[1]....
        /*0068*/ 	.word	0x000007c0


	//   ....[2]....
        /*006c*/ 	.word	0x00000b70


	//----- nvinfo : EIATTR_MAX_THREADS
	.align		4
.L_285:
        /*0070*/ 	.byte	0x04, 0x05
        /*0072*/ 	.short	(.L_287 - .L_286)
.L_286:
        /*0074*/ 	.word	0x00000100
        /*0078*/ 	.word	0x00000001
        /*007c*/ 	.word	0x00000001
.L_287:


//--------------------- .nv.info.add_n_1281_to_1536__kernel --------------------------
	.section	.nv.info.add_n_1281_to_1536__kernel,"",@"SHT_CUDA_INFO"
	.align	4


	//----- nvinfo : EIATTR_CUDA_API_VERSION
	.align		4
        /*0000*/ 	.byte	0x04, 0x37
        /*0002*/ 	.short	(.L_289 - .L_288)
.L_288:
        /*0004*/ 	.word	0x00000076


	//----- nvinfo : EIATTR_SW2861232_WAR
	.align		4
.L_289:
        /*0008*/ 	.byte	0x01, 0x35
	.zero		2


	//----- nvinfo : EIATTR_PARAM_CBANK
	.align		4
        /*000c*/ 	.byte	0x04, 0x0a
        /*000e*/ 	.short	(.L_291 - .L_290)
	.align		4
.L_290:
        /*0010*/ 	.word	index@(.nv.constant0.add_n_1281_to_1536__kernel)
        /*0014*/ 	.short	0x0160
        /*0016*/ 	.short	0x0020


	//----- nvinfo : EIATTR_CBANK_PARAM_SIZE
	.align		4
.L_291:
        /*0018*/ 	.byte	0x03, 0x19
        /*001a*/ 	.short	0x0020


	//----- nvinfo : EIATTR_KPARAM_INFO
	.align		4
        /*001c*/ 	.byte	0x04, 0x17
        /*001e*/ 	.short	(.L_293 - .L_292)
.L_292:
        /*0020*/ 	.word	0x00000000
        /*0024*/ 	.short	0x0003
        /*0026*/ 	.short	0x0018
        /*0028*/ 	.byte	0x00, 0xf0, 0x21, 0x00


	//----- nvinfo : EIATTR_KPARAM_INFO
	.align		4
.L_293:
        /*002c*/ 	.byte	0x04, 0x17
        /*002e*/ 	.short	(.L_295 - .L_294)
.L_294:
        /*0030*/ 	.word	0x00000000
        /*0034*/ 	.short	0x0002
        /*0036*/ 	.short	0x0010
        /*0038*/ 	.byte	0x00, 0xf0, 0x21, 0x00


	//----- nvinfo : EIATTR_KPARAM_INFO
	.align		4
.L_295:
        /*003c*/ 	.byte	0x04, 0x17
        /*003e*/ 	.short	(.L_297 - .L_296)
.L_296:
        /*0040*/ 	.word	0x00000000
        /*0044*/ 	.short	0x0001
        /*0046*/ 	.short	0x0008
        /*0048*/ 	.byte	0x00, 0xf0, 0x21, 0x00


	//----- nvinfo : EIATTR_KPARAM_INFO
	.align		4
.L_297:
        /*004c*/ 	.byte	0x04, 0x17
        /*004e*/ 	.short	(.L_299 - .L_298)
.L_298:
        /*0050*/ 	.word	0x00000000
        /*0054*/ 	.short	0x0000
        /*0056*/ 	.short	0x0000
        /*0058*/ 	.byte	0x00, 0xf0, 0x21, 0x00


	//----- nvinfo : EIATTR_MAXREG_COUNT
	.align		4
.L_299:
        /*005c*/ 	.byte	0x03, 0x1b
        /*005e*/ 	.short	0x00ff


	//----- nvinfo : EIATTR_EXIT_INSTR_OFFSETS
	.align		4
        /*0060*/ 	.byte	0x04, 0x1c
        /*0062*/ 	.short	(.L_301 - .L_300)


	//   ....[0]....
.L_300:
        /*0064*/ 	.word	0x000001c0


	//   ....[1]....
        /*0068*/ 	.word	0x000007c0


	//   ....[2]....
        /*006c*/ 	.word	0x00000b70


	//----- nvinfo : EIATTR_MAX_THREADS
	.align		4
.L_301:
        /*0070*/ 	.byte	0x04, 0x05
        /*0072*/ 	.short	(.L_303 - .L_302)
.L_302:
        /*0074*/ 	.word	0x00000100
        /*0078*/ 	.word	0x00000001
        /*007c*/ 	.word	0x00000001
.L_303:


//--------------------- .nv.info.add_n_1025_to_1280__kernel --------------------------
	.section	.nv.info.add_n_1025_to_1280__kernel,"",@"SHT_CUDA_INFO"
	.align	4


	//----- nvinfo : EIATTR_CUDA_API_VERSION
	.align		4
        /*0000*/ 	.byte	0x04, 0x37
        /*0002*/ 	.short	(.L_305 - .L_304)
.L_304:
        /*0004*/ 	.word	0x00000076


	//----- nvinfo : EIATTR_SW2861232_WAR
	.align		4
.L_305:
        /*0008*/ 	.byte	0x01, 0x35
	.zero		2


	//----- nvinfo : EIATTR_PARAM_CBANK
	.align		4
        /*000c*/ 	.byte	0x04, 0x0a
        /*000e*/ 	.short	(.L_307 - .L_306)
	.align		4
.L_306:
        /*0010*/ 	.word	index@(.nv.constant0.add_n_1025_to_1280__kernel)
        /*0014*/ 	.short	0x0160
        /*0016*/ 	.short	0x0020


	//----- nvinfo : EIATTR_CBANK_PARAM_SIZE
	.align		4
.L_307:
        /*0018*/ 	.byte	0x03, 0x19
        /*001a*/ 	.short	0x0020


	//----- nvinfo : EIATTR_KPARAM_INFO
	.align		4
        /*001c*/ 	.byte	0x04, 0x17
        /*001e*/ 	.short	(.L_309 - .L_308)
.L_308:
        /*0020*/ 	.word	0x00000000
        /*0024*/ 	.short	0x0003
        /*0026*/ 	.short	0x0018
        /*0028*/ 	.byte	0x00, 0xf0, 0x21, 0x00


	//----- nvinfo : EIATTR_KPARAM_INFO
	.align		4
.L_309:
        /*002c*/ 	.byte	0x04, 0x17
        /*002e*/ 	.short	(.L_311 - .L_310)
.L_310:
        /*0030*/ 	.word	0x00000000
        /*0034*/ 	.short	0x0002
        /*0036*/ 	.short	0x0010
        /*0038*/ 	.byte	0x00, 0xf0, 0x21, 0x00


	//----- nvinfo : EIATTR_KPARAM_INFO
	.align		4
.L_311:
        /*003c*/ 	.byte	0x04, 0x17
        /*003e*/ 	.short	(.L_313 - .L_312)
.L_312:
        /*0040*/ 	.word	0x00000000
        /*0044*/ 	.short	0x0001
        /*0046*/ 	.short	0x0008
        /*0048*/ 	.byte	0x00, 0xf0, 0x21, 0x00


	//----- nvinfo : EIATTR_KPARAM_INFO
	.align		4
.L_313:
        /*004c*/ 	.byte	0x04, 0x17
        /*004e*/ 	.short	(.L_315 - .L_314)
.L_314:
        /*0050*/ 	.word	0x00000000
        /*0054*/ 	.short	0x0000
        /*0056*/ 	.short	0x0000
        /*0058*/ 	.byte	0x00, 0xf0, 0x21, 0x00


	//----- nvinfo : EIATTR_MAXREG_COUNT
	.align		4
.L_315:
        /*005c*/ 	.byte	0x03, 0x1b
        /*005e*/ 	.short	0x00ff


	//----- nvinfo : EIATTR_EXIT_INSTR_OFFSETS
	.align		4
        /*0060*/ 	.byte	0x04, 0x1c
        /*0062*/ 	.short	(.L_317 - .L_316)


	//   ....[0]....
.L_316:
        /*0064*/ 	.word	0x000001c0


	//   ....[1]....
        /*0068*/ 	.word	0x000007c0


	//   ....[2]....
        /*006c*/ 	.word	0x00000b70


	//----- nvinfo : EIATTR_MAX_THREADS
	.align		4
.L_317:
        /*0070*/ 	.byte	0x04, 0x05
        /*0072*/ 	.short	(.L_319 - .L_318)
.L_318:
        /*0074*/ 	.word	0x00000100
        /*0078*/ 	.word	0x00000001
        /*007c*/ 	.word	0x00000001
.L_319:


//--------------------- .nv.info.add_n_769_to_1024__kernel --------------------------
	.section	.nv.info.add_n_769_to_1024__kernel,"",@"SHT_CUDA_INFO"
	.align	4


	//----- nvinfo : EIATTR_CUDA_API_VERSION
	.align		4
        /*0000*/ 	.byte	0x04, 0x37
        /*0002*/ 	.short	(.L_321 - .L_320)
.L_320:
        /*0004*/ 	.word	0x00000076


	//----- nvinfo : EIATTR_SW2861232_WAR
	.align		4
.L_321:
        /*0008*/ 	.byte	0x01, 0x35
	.zero		2


	//----- nvinfo : EIATTR_PARAM_CBANK
	.align		4
        /*000c*/ 	.byte	0x04, 0x0a
        /*000e*/ 	.short	(.L_323 - .L_322)
	.align		4
.L_322:
        /*0010*/ 	.word	index@(.nv.constant0.add_n_769_to_1024__kernel)
        /*0014*/ 	.short	0x0160
        /*0016*/ 	.short	0x0020


	//----- nvinfo : EIATTR_CBANK_PARAM_SIZE
	.align		4
.L_323:
        /*0018*/ 	.byte	0x03, 0x19
        /*001a*/ 	.short	0x0020


	//----- nvinfo : EIATTR_KPARAM_INFO
	.align		4
        /*001c*/ 	.byte	0x04, 0x17
        /*001e*/ 	.short	(.L_325 - .L_324)
.L_324:
        /*0020*/ 	.word	0x00000000
        /*0024*/ 	.short	0x0003
        /*0026*/ 	.short	0x0018
        /*0028*/ 	.byte	0x00, 0xf0, 0x21, 0x00


	//----- nvinfo : EIATTR_KPARAM_INFO
	.align		4
.L_325:
        /*002c*/ 	.byte	0x04, 0x17
        /*002e*/ 	.short	(.L_327 - .L_326)
.L_326:
        /*0030*/ 	.word	0x00000000
        /*0034*/ 	.short	0x0002
        /*0036*/ 	.short	0x0010
        /*0038*/ 	.byte	0x00, 0xf0, 0x21, 0x00


	//----- nvinfo : EIATTR_KPARAM_INFO
	.align		4
.L_327:
        /*003c*/ 	.byte	0x04, 0x17
        /*003e*/ 	.short	(.L_329 - .L_328)
.L_328:
        /*0040*/ 	.word	0x00000000
        /*0044*/ 	.short	0x0001
        /*0046*/ 	.short	0x0008
        /*0048*/ 	.byte	0x00, 0xf0, 0x21, 0x00


	//----- nvinfo : EIATTR_KPARAM_INFO
	.align		4
.L_329:
        /*004c*/ 	.byte	0x04, 0x17
        /*004e*/ 	.short	(.L_331 - .L_330)
.L_330:
        /*0050*/ 	.word	0x00000000
        /*0054*/ 	.short	0x0000
        /*0056*/ 	.short	0x0000
        /*0058*/ 	.byte	0x00, 0xf0, 0x21, 0x00


	//----- nvinfo : EIATTR_MAXREG_COUNT
	.align		4
.L_331:
        /*005c*/ 	.byte	0x03, 0x1b
        /*005e*/ 	.short	0x00ff


	//----- nvinfo : EIATTR_EXIT_INSTR_OFFSETS
	.align		4
        /*0060*/ 	.byte	0x04, 0x1c
        /*0062*/ 	.short	(.L_333 - .L_332)


	//   ....[0]....
.L_332:
        /*0064*/ 	.word	0x00000070


	//   ....[1]....
        /*0068*/ 	.word	0x000006d0


	//   ....[2]....
        /*006c*/ 	.word	0x00000a80


	//----- nvinfo : EIATTR_MAX_THREADS
	.align		4
.L_333:
        /*0070*/ 	.byte	0x04, 0x05
        /*0072*/ 	.short	(.L_335 - .L_334)
.L_334:
        /*0074*/ 	.word	0x00000100
        /*0078*/ 	.word	0x00000001
        /*007c*/ 	.word	0x00000001
.L_335:


//--------------------- .nv.info.add_n_513_to_768__kernel --------------------------
	.section	.nv.info.add_n_513_to_768__kernel,"",@"SHT_CUDA_INFO"
	.align	4


	//----- nvinfo : EIATTR_CUDA_API_VERSION
	.align		4
        /*0000*/ 	.byte	0x04, 0x37
        /*0002*/ 	.short	(.L_337 - .L_336)
.L_336:
        /*0004*/ 	.word	0x00000076


	//----- nvinfo : EIATTR_SW2861232_WAR
	.align		4
.L_337:
        /*0008*/ 	.byte	0x01, 0x35
	.zero		2


	//----- nvinfo : EIATTR_PARAM_CBANK
	.align		4
        /*000c*/ 	.byte	0x04, 0x0a
        /*000e*/ 	.short	(.L_339 - .L_338)
	.align		4
.L_338:
        /*0010*/ 	.word	index@(.nv.constant0.add_n_513_to_768__kernel)
        /*0014*/ 	.short	0x0160
        /*0016*/ 	.short	0x0020


	//----- nvinfo : EIATTR_CBANK_PARAM_SIZE
	.align		4
.L_339:
        /*0018*/ 	.byte	0x03, 0x19
        /*001a*/ 	.short	0x0020


	//----- nvinfo : EIATTR_KPARAM_INFO
	.align		4
        /*001c*/ 	.byte	0x04, 0x17
        /*001e*/ 	.short	(.L_341 - .L_340)
.L_340:
        /*0020*/ 	.word	0x00000000
        /*0024*/ 	.short	0x0003
        /*0026*/ 	.short	0x0018
        /*0028*/ 	.byte	0x00, 0xf0, 0x21, 0x00


	//----- nvinfo : EIATTR_KPARAM_INFO
	.align		4
.L_341:
        /*002c*/ 	.byte	0x04, 0x17
        /*002e*/ 	.short	(.L_343 - .L_342)
.L_342:
        /*0030*/ 	.word	0x00000000
        /*0034*/ 	.short	0x0002
        /*0036*/ 	.short	0x0010
        /*0038*/ 	.byte	0x00, 0xf0, 0x21, 0x00


	//----- nvinfo : EIATTR_KPARAM_INFO
	.align		4
.L_343:
        /*003c*/ 	.byte	0x04, 0x17
        /*003e*/ 	.short	(.L_345 - .L_344)
.L_344:
        /*0040*/ 	.word	0x00000000
        /*0044*/ 	.short	0x0001
        /*0046*/ 	.short	0x0008
        /*0048*/ 	.byte	0x00, 0xf0, 0x21, 0x00


	//----- nvinfo : EIATTR_KPARAM_INFO
	.align		4
.L_345:
        /*004c*/ 	.byte	0x04, 0x17
        /*004e*/ 	.short	(.L_347 - .L_346)
.L_346:
        /*0050*/ 	.word	0x00000000
        /*0054*/ 	.short	0x0000
        /*0056*/ 	.short	0x0000
        /*0058*/ 	.byte	0x00, 0xf0, 0x21, 0x00


	//----- nvinfo : EIATTR_MAXREG_COUNT
	.align		4
.L_347:
        /*005c*/ 	.byte	0x03, 0x1b
        /*005e*/ 	.short	0x00ff


	//----- nvinfo : EIATTR_EXIT_INSTR_OFFSETS
	.align		4
        /*0060*/ 	.byte	0x04, 0x1c
        /*0062*/ 	.short	(.L_349 - .L_348)


	//   ....[0]....
.L_348:
        /*0064*/ 	.word	0x000001c0


	//   ....[1]....
        /*0068*/ 	.word	0x000007c0


	//   ....[2]....
        /*006c*/ 	.word	0x00000b70


	//----- nvinfo : EIATTR_MAX_THREADS
	.align		4
.L_349:
        /*0070*/ 	.byte	0x04, 0x05
        /*0072*/ 	.short	(.L_351 - .L_350)
.L_350:
        /*0074*/ 	.word	0x00000100
        /*0078*/ 	.word	0x00000001
        /*007c*/ 	.word	0x00000001
.L_351:


//--------------------- .nv.info.add_n_257_to_512__kernel --------------------------
	.section	.nv.info.add_n_257_to_512__kernel,"",@"SHT_CUDA_INFO"
	.align	4


	//----- nvinfo : EIATTR_CUDA_API_VERSION
	.align		4
        /*0000*/ 	.byte	0x04, 0x37
        /*0002*/ 	.short	(.L_353 - .L_352)
.L_352:
        /*0004*/ 	.word	0x00000076


	//----- nvinfo : EIATTR_SW2861232_WAR
	.align		4
.L_353:
        /*0008*/ 	.byte	0x01, 0x35
	.zero		2


	//----- nvinfo : EIATTR_PARAM_CBANK
	.align		4
        /*000c*/ 	.byte	0x04, 0x0a
        /*000e*/ 	.short	(.L_355 - .L_354)
	.align		4
.L_354:
        /*0010*/ 	.word	index@(.nv.constant0.add_n_257_to_512__kernel)
        /*0014*/ 	.short	0x0160
        /*0016*/ 	.short	0x0020


	//----- nvinfo : EIATTR_CBANK_PARAM_SIZE
	.align		4
.L_355:
        /*0018*/ 	.byte	0x03, 0x19
        /*001a*/ 	.short	0x0020


	//----- nvinfo : EIATTR_KPARAM_INFO
	.align		4
        /*001c*/ 	.byte	0x04, 0x17
        /*001e*/ 	.short	(.L_357 - .L_356)
.L_356:
        /*0020*/ 	.word	0x00000000
        /*0024*/ 	.short	0x0003
        /*0026*/ 	.short	0x0018
        /*0028*/ 	.byte	0x00, 0xf0, 0x21, 0x00


	//----- nvinfo : EIATTR_KPARAM_INFO
	.align		4
.L_357:
        /*002c*/ 	.byte	0x04, 0x17
        /*002e*/ 	.short	(.L_359 - .L_358)
.L_358:
        /*0030*/ 	.word	0x00000000
        /*0034*/ 	.short	0x0002
        /*0036*/ 	.short	0x0010
        /*0038*/ 	.byte	0x00, 0xf0, 0x21, 0x00


	//----- nvinfo : EIATTR_KPARAM_INFO
	.align		4
.L_359:
        /*003c*/ 	.byte	0x04, 0x17
        /*003e*/ 	.short	(.L_361 - .L_360)
.L_360:
        /*0040*/ 	.word	0x00000000
        /*0044*/ 	.short	0x0001
        /*0046*/ 	.short	0x0008
        /*0048*/ 	.byte	0x00, 0xf0, 0x21, 0x00


	//----- nvinfo : EIATTR_KPARAM_INFO
	.align		4
.L_361:
        /*004c*/ 	.byte	0x04, 0x17
        /*004e*/ 	.short	(.L_363 - .L_362)
.L_362:
        /*0050*/ 	.word	0x00000000
        /*0054*/ 	.short	0x0000
        /*0056*/ 	.short	0x0000
        /*0058*/ 	.byte	0x00, 0xf0, 0x21, 0x00


	//----- nvinfo : EIATTR_MAXREG_COUNT
	.align		4
.L_363:
        /*005c*/ 	.byte	0x03, 0x1b
        /*005e*/ 	.short	0x00ff


	//----- nvinfo : EIATTR_EXIT_INSTR_OFFSETS
	.align		4
        /*0060*/ 	.byte	0x04, 0x1c
        /*0062*/ 	.short	(.L_365 - .L_364)


	//   ....[0]....
.L_364:
        /*0064*/ 	.word	0x00000070


	//   ....[1]....
        /*0068*/ 	.word	0x000006d0


	//   ....[2]....
        /*006c*/ 	.word	0x00000a80


	//----- nvinfo : EIATTR_MAX_THREADS
	.align		4
.L_365:
        /*0070*/ 	.byte	0x04, 0x05
        /*0072*/ 	.short	(.L_367 - .L_366)
.L_366:
        /*0074*/ 	.word	0x00000100
        /*0078*/ 	.word	0x00000001
        /*007c*/ 	.word	0x00000001
.L_367:


//--------------------- .nv.info.add_n_1_to_256__kernel --------------------------
	.section	.nv.info.add_n_1_to_256__kernel,"",@"SHT_CUDA_INFO"
	.align	4


	//----- nvinfo : EIATTR_CUDA_API_VERSION
	.align		4
        /*0000*/ 	.byte	0x04, 0x37
        /*0002*/ 	.short	(.L_369 - .L_368)
.L_368:
        /*0004*/ 	.word	0x00000076


	//----- nvinfo : EIATTR_SW2861232_WAR
	.align		4
.L_369:
        /*0008*/ 	.byte	0x01, 0x35
	.zero		2


	//----- nvinfo : EIATTR_PARAM_CBANK
	.align		4
        /*000c*/ 	.byte	0x04, 0x0a
        /*000e*/ 	.short	(.L_371 - .L_370)
	.align		4
.L_370:
        /*0010*/ 	.word	index@(.nv.constant0.add_n_1_to_256__kernel)
        /*0014*/ 	.short	0x0160
        /*0016*/ 	.short	0x0020


	//----- nvinfo : EIATTR_CBANK_PARAM_SIZE
	.align		4
.L_371:
        /*0018*/ 	.byte	0x03, 0x19
        /*001a*/ 	.short	0x0020


	//----- nvinfo : EIATTR_KPARAM_INFO
	.align		4
        /*001c*/ 	.byte	0x04, 0x17
        /*001e*/ 	.short	(.L_373 - .L_372)
.L_372:
        /*0020*/ 	.word	0x00000000
        /*0024*/ 	.short	0x0003
        /*0026*/ 	.short	0x0018
        /*0028*/ 	.byte	0x00, 0xf0, 0x21, 0x00


	//----- nvinfo : EIATTR_KPARAM_INFO
	.align		4
.L_373:
        /*002c*/ 	.byte	0x04, 0x17
        /*002e*/ 	.short	(.L_375 - .L_374)
.L_374:
        /*0030*/ 	.word	0x00000000
        /*0034*/ 	.short	0x0002
        /*0036*/ 	.short	0x0010
        /*0038*/ 	.byte	0x00, 0xf0, 0x21, 0x00


	//----- nvinfo : EIATTR_KPARAM_INFO
	.align		4
.L_375:
        /*003c*/ 	.byte	0x04, 0x17
        /*003e*/ 	.short	(.L_377 - .L_376)
.L_376:
        /*0040*/ 	.word	0x00000000
        /*0044*/ 	.short	0x0001
        /*0046*/ 	.short	0x0008
        /*0048*/ 	.byte	0x00, 0xf0, 0x21, 0x00


	//----- nvinfo : EIATTR_KPARAM_INFO
	.align		4
.L_377:
        /*004c*/ 	.byte	0x04, 0x17
        /*004e*/ 	.short	(.L_379 - .L_378)
.L_378:
        /*0050*/ 	.word	0x00000000
        /*0054*/ 	.short	0x0000
        /*0056*/ 	.short	0x0000
        /*0058*/ 	.byte	0x00, 0xf0, 0x21, 0x00


	//----- nvinfo : EIATTR_MAXREG_COUNT
	.align		4
.L_379:
        /*005c*/ 	.byte	0x03, 0x1b
        /*005e*/ 	.short	0x00ff


	//----- nvinfo : EIATTR_EXIT_INSTR_OFFSETS
	.align		4
        /*0060*/ 	.byte	0x04, 0x1c
        /*0062*/ 	.short	(.L_381 - .L_380)


	//   ....[0]....
.L_380:
        /*0064*/ 	.word	0x00000070


	//   ....[1]....
        /*0068*/ 	.word	0x000006d0


	//   ....[2]....
        /*006c*/ 	.word	0x00000a80


	//----- nvinfo : EIATTR_MAX_THREADS
	.align		4
.L_381:
        /*0070*/ 	.byte	0x04, 0x05
        /*0072*/ 	.short	(.L_383 - .L_382)
.L_382:
        /*0074*/ 	.word	0x00000100
        /*0078*/ 	.word	0x00000001
        /*007c*/ 	.word	0x00000001
.L_383:


//--------------------- .nv.rel.action            --------------------------
	.section	.nv.rel.action,"",@"SHT_CUDA_RELOCINFO"
	.align	8
	.sectionentsize	8
        /*0000*/ 	.byte	0x4b, 0x00, 0x00, 0x00, 0x00, 0x00, 0x00, 0x00, 0x00, 0x02, 0x02, 0x08, 0x10, 0x0a, 0x2f, 0x22
        /* <DEDUP_REMOVED lines=13> */


//--------------------- .nv.constant0.add_n_3841_to_4096__kernel --------------------------
	.section	.nv.constant0.add_n_3841_to_4096__kernel,"a",@progbits
	.align	4
.nv.constant0.add_n_3841_to_4096__kernel:
	.zero		384


//--------------------- .nv.constant0.add_n_3585_to_3840__kernel --------------------------
	.section	.nv.constant0.add_n_3585_to_3840__kernel,"a",@progbits
	.align	4
.nv.constant0.add_n_3585_to_3840__kernel:
	.zero		384


//--------------------- .nv.constant0.add_n_3329_to_3584__kernel --------------------------
	.section	.nv.constant0.add_n_3329_to_3584__kernel,"a",@progbits
	.align	4
.nv.constant0.add_n_3329_to_3584__kernel:
	.zero		384


//--------------------- .nv.constant0.add_n_3073_to_3328__kernel --------------------------
	.section	.nv.constant0.add_n_3073_to_3328__kernel,"a",@progbits
	.align	4
.nv.constant0.add_n_3073_to_3328__kernel:
	.zero		384


//--------------------- .nv.constant0.add_n_2817_to_3072__kernel --------------------------
	.section	.nv.constant0.add_n_2817_to_3072__kernel,"a",@progbits
	.align	4
.nv.constant0.add_n_2817_to_3072__kernel:
	.zero		384


//--------------------- .nv.constant0.add_n_2561_to_2816__kernel --------------------------
	.section	.nv.constant0.add_n_2561_to_2816__kernel,"a",@progbits
	.align	4
.nv.constant0.add_n_2561_to_2816__kernel:
	.zero		384


//--------------------- .nv.constant0.add_n_2305_to_2560__kernel --------------------------
	.section	.nv.constant0.add_n_2305_to_2560__kernel,"a",@progbits
	.align	4
.nv.constant0.add_n_2305_to_2560__kernel:
	.zero		384


//--------------------- .nv.constant0.add_n_2049_to_2304__kernel --------------------------
	.section	.nv.constant0.add_n_2049_to_2304__kernel,"a",@progbits
	.align	4
.nv.constant0.add_n_2049_to_2304__kernel:
	.zero		384


//--------------------- .nv.constant0.add_n_1793_to_2048__kernel --------------------------
	.section	.nv.constant0.add_n_1793_to_2048__kernel,"a",@progbits
	.align	4
.nv.constant0.add_n_1793_to_2048__kernel:
	.zero		384


//--------------------- .nv.constant0.add_n_1537_to_1792__kernel --------------------------
	.section	.nv.constant0.add_n_1537_to_1792__kernel,"a",@progbits
	.align	4
.nv.constant0.add_n_1537_to_1792__kernel:
	.zero		384


//--------------------- .nv.constant0.add_n_1281_to_1536__kernel --------------------------
	.section	.nv.constant0.add_n_1281_to_1536__kernel,"a",@progbits
	.align	4
.nv.constant0.add_n_1281_to_1536__kernel:
	.zero		384


//--------------------- .nv.constant0.add_n_1025_to_1280__kernel --------------------------
	.section	.nv.constant0.add_n_1025_to_1280__kernel,"a",@progbits
	.align	4
.nv.constant0.add_n_1025_to_1280__kernel:
	.zero		384


//--------------------- .nv.constant0.add_n_769_to_1024__kernel --------------------------
	.section	.nv.constant0.add_n_769_to_1024__kernel,"a",@progbits
	.align	4
.nv.constant0.add_n_769_to_1024__kernel:
	.zero		384


//--------------------- .nv.constant0.add_n_513_to_768__kernel --------------------------
	.section	.nv.constant0.add_n_513_to_768__kernel,"a",@progbits
	.align	4
.nv.constant0.add_n_513_to_768__kernel:
	.zero		384


//--------------------- .nv.constant0.add_n_257_to_512__kernel --------------------------
	.section	.nv.constant0.add_n_257_to_512__kernel,"a",@progbits
	.align	4
.nv.constant0.add_n_257_to_512__kernel:
	.zero		384


//--------------------- .nv.constant0.add_n_1_to_256__kernel --------------------------
	.section	.nv.constant0.add_n_1_to_256__kernel,"a",@progbits
	.align	4
.nv.constant0.add_n_1_to_256__kernel:
	.zero		384


//--------------------- .text.add_n_3841_to_4096__kernel --------------------------
	.section	.text.add_n_3841_to_4096__kernel,"ax",@progbits
	.sectioninfo	@"SHI_REGISTERS=40"
	.align	128
        .global         add_n_3841_to_4096__kernel
        .type           add_n_3841_to_4096__kernel,@function
        .size           add_n_3841_to_4096__kernel,(.L_x_64 - add_n_3841_to_4096__kernel)
        .other          add_n_3841_to_4096__kernel,@"STO_CUDA_ENTRY STV_DEFAULT"
add_n_3841_to_4096__kernel:
.text.add_n_3841_to_4096__kernel:
[----:B------:R-:W-:-:S02]  /*0000*/  IMAD.MOV.U32 R1, RZ, RZ, c[0x0][0x28] ;  /* 0x00000a00ff017624 */ /* 0x000fc400078e00ff */
[----:B------:R-:W-:Y:S02]  /*0010*/  IMAD.MOV.U32 R0, RZ, RZ, c[0x0][0x178] ;  /* 0x00005e00ff007624 */ /* 0x000fe400078e00ff */
[----:B------:R-:W-:-:S03]  /*0020*/  IMAD.MOV.U32 R2, RZ, RZ, c[0x0][0x17c] ;  /* 0x00005f00ff027624 */ /* 0x000fc600078e00ff */
[C---:B------:R-:W-:Y:S02]  /*0030*/  ISETP.GE.U32.AND P0, PT, R0.reuse, 0x1, PT ;  /* 0x000000010000780c */ /* 0x040fe40003f06070 */
[----:B------:R-:W-:Y:S02]  /*0040*/  IADD3 R0, P1, R0, 0xfff, RZ ;  /* 0x00000fff00007810 */ /* 0x000fe40007f3e0ff */
[----:B------:R-:W-:-:S03]  /*0050*/  ISETP.GE.AND.EX P0, PT, R2, RZ, PT, P0 ;  /* 0x000000ff0200720c */ /* 0x000fc60003f06300 */
[----:B------:R-:W-:-:S10]  /*0060*/  IMAD.X R3, RZ, RZ, c[0x0][0x17c], P1 ;  /* 0x00005f00ff037624 */ /* 0x000fd400008e06ff */
[----:B------:R-:W-:Y:S05]  /*0070*/  @!P0 EXIT ;  /* 0x000000000000894d */ /* 0x000fea0003800000 */
[--C-:B------:R-:W-:Y:S01]  /*0080*/  SHF.R.S64 R0, R0, 0xc, R3.reuse ;  /* 0x0000000c00007819 */ /* 0x100fe20000001003 */
[----:B------:R-:W0:Y:S01]  /*0090*/  S2R R30, SR_TID.X ;  /* 0x00000000001e7919 */ /* 0x000e220000002100 */
[----:B------:R-:W-:Y:S01]  /*00a0*/  SHF.R.S32.HI R2, RZ, 0xc, R3 ;  /* 0x0000000cff027819 */ /* 0x000fe20000011403 */
[----:B------:R-:W1:Y:S01]  /*00b0*/  S2UR UR4, SR_CTAID.X ;  /* 0x00000000000479c3 */ /* 0x000e620000002500 */
[----:B------:R-:W-:Y:S01]  /*00c0*/  ISETP.GT.U32.AND P0, PT, R0, 0x1, PT ;  /* 0x000000010000780c */ /* 0x000fe20003f04070 */
[----:B------:R-:W-:Y:S01]  /*00d0*/  ULDC.64 UR6, c[0x0][0x118] ;  /* 0x0000460000067ab9 */ /* 0x000fe20000000a00 */
[----:B------:R-:W-:Y:S02]  /*00e0*/  CS2R R24, SRZ ;  /* 0x0000000000187805 */ /* 0x000fe4000001ff00 */
[----:B------:R-:W-:-:S04]  /*00f0*/  ISETP.GT.AND.EX P0, PT, R2, RZ, PT, P0 ;  /* 0x000000ff0200720c */ /* 0x000fc80003f04300 */
[----:B------:R-:W-:Y:S02]  /*0100*/  SEL R10, R0, 0x1, P0 ;  /* 0x00000001000a7807 */ /* 0x000fe40000000000 */
[----:B------:R-:W-:Y:S02]  /*0110*/  SEL R26, R2, RZ, P0 ;  /* 0x000000ff021a7207 */ /* 0x000fe40000000000 */
[C---:B------:R-:W-:Y:S02]  /*0120*/  IADD3 R4, P2, R10.reuse, -0x1, RZ ;  /* 0xffffffff0a047810 */ /* 0x040fe40007f5e0ff */
[----:B------:R-:W-:Y:S02]  /*0130*/  LOP3.LUT R3, R10, 0x3, RZ, 0xc0, !PT ;  /* 0x000000030a037812 */ /* 0x000fe400078ec0ff */
[----:B------:R-:W-:Y:S02]  /*0140*/  ISETP.GE.U32.AND P1, PT, R4, 0x3, PT ;  /* 0x000000030400780c */ /* 0x000fe40003f26070 */
[----:B------:R-:W-:-:S02]  /*0150*/  IADD3.X R4, R26, -0x1, RZ, P2, !PT ;  /* 0xffffffff1a047810 */ /* 0x000fc400017fe4ff */
[----:B------:R-:W-:Y:S02]  /*0160*/  ISETP.NE.U32.AND P0, PT, R3, RZ, PT ;  /* 0x000000ff0300720c */ /* 0x000fe40003f05070 */
[----:B------:R-:W-:Y:S02]  /*0170*/  ISETP.GE.U32.AND.EX P1, PT, R4, RZ, PT, P1 ;  /* 0x000000ff0400720c */ /* 0x000fe40003f26110 */
[----:B------:R-:W-:-:S11]  /*0180*/  ISETP.NE.AND.EX P0, PT, RZ, RZ, PT, P0 ;  /* 0x000000ffff00720c */ /* 0x000fd60003f05300 */
[----:B-1----:R-:W-:Y:S05]  /*0190*/  @!P1 BRA `(.L_x_0) ;  /* 0x0000053000009947 */ /* 0x002fea0003800000 */
[----:B0-----:R-:W-:Y:S01]  /*01a0*/  IMAD R5, R2, UR4, RZ ;  /* 0x0000000402057c24 */ /* 0x001fe2000f8e02ff */
[----:B------:R-:W-:Y:S01]  /*01b0*/  IADD3 R13, P2, RZ, -c[0x0][0x178], RZ ;  /* 0x80005e00ff0d7a10 */ /* 0x000fe20007f5e0ff */
[----:B------:R-:W-:-:S04]  /*01c0*/  IMAD.WIDE.U32 R6, R0, UR4, RZ ;  /* 0x0000000400067c25 */ /* 0x000fc8000f8e00ff */
[----:B------:R-:W-:Y:S01]  /*01d0*/  IMAD.IADD R7, R7, 0x1, R5 ;  /* 0x0000000107077824 */ /* 0x000fe200078e0205 */
[C---:B------:R-:W-:Y:S01]  /*01e0*/  LEA R8, P1, R6.reuse, R30, 0x8 ;  /* 0x0000001e06087211 */ /* 0x040fe200078240ff */
[C---:B------:R-:W-:Y:S02]  /*01f0*/  IMAD.SHL.U32 R4, R6.reuse, 0x400, RZ ;  /* 0x0000040006047824 */ /* 0x040fe400078e00ff */
[----:B------:R-:W-:Y:S01]  /*0200*/  IMAD.X R11, RZ, RZ, ~c[0x0][0x17c], P2 ;  /* 0x80005f00ff0b7624 */ /* 0x000fe200010e06ff */
[C-C-:B------:R-:W-:Y:S02]  /*0210*/  SHF.L.U64.HI R5, R6.reuse, 0xa, R7.reuse ;  /* 0x0000000a06057819 */ /* 0x140fe40000010207 */
[----:B------:R-:W-:Y:S01]  /*0220*/  LEA.HI.X R9, R6, RZ, R7, 0x8, P1 ;  /* 0x000000ff06097211 */ /* 0x000fe200008f4407 */
[----:B------:R-:W-:Y:S02]  /*0230*/  IMAD R11, R11, 0x280, RZ ;  /* 0x000002800b0b7824 */ /* 0x000fe400078e02ff */
[----:B------:R-:W-:-:S04]  /*0240*/  IMAD.WIDE.U32 R4, R30, 0x4, R4 ;  /* 0x000000041e047825 */ /* 0x000fc800078e0004 */
[----:B------:R-:W-:Y:S01]  /*0250*/  IMAD.WIDE.U32 R6, R13, 0x280, R8 ;  /* 0x000002800d067825 */ /* 0x000fe200078e0008 */
[----:B------:R-:W-:-:S03]  /*0260*/  LEA R32, P1, R4, 0x2000, 0x2 ;  /* 0x0000200004207811 */ /* 0x000fc600078210ff */
[----:B------:R-:W-:Y:S01]  /*0270*/  IMAD.IADD R28, R7, 0x1, R11 ;  /* 0x00000001071c7824 */ /* 0x000fe200078e020b */
[----:B------:R-:W-:Y:S01]  /*0280*/  LEA.HI.X R4, R4, RZ, R5, 0x2, P1 ;  /* 0x000000ff04047211 */ /* 0x000fe200008f1405 */
[----:B------:R-:W-:Y:S01]  /*0290*/  IMAD.MOV.U32 R29, RZ, RZ, R6 ;  /* 0x000000ffff1d7224 */ /* 0x000fe200078e0006 */
[----:B------:R-:W-:Y:S02]  /*02a0*/  IADD3 R27, P1, R3, -R10, RZ ;  /* 0x8000000a031b7210 */ /* 0x000fe40007f3e0ff */
[C---:B------:R-:W-:Y:S02]  /*02b0*/  IADD3 R20, P2, R32.reuse, c[0x0][0x170], RZ ;  /* 0x00005c0020147a10 */ /* 0x040fe40007f5e0ff */
[C---:B------:R-:W-:Y:S01]  /*02c0*/  IADD3 R34, P3, R32.reuse, c[0x0][0x168], RZ ;  /* 0x00005a0020227a10 */ /* 0x040fe20007f7e0ff */
[----:B------:R-:W-:Y:S01]  /*02d0*/  IMAD.X R26, RZ, RZ, ~R26, P1 ;  /* 0x000000ffff1a7224 */ /* 0x000fe200008e0e1a */
[----:B------:R-:W-:Y:S02]  /*02e0*/  IADD3 R32, P4, R32, c[0x0][0x160], RZ ;  /* 0x0000580020207a10 */ /* 0x000fe40007f9e0ff */
[----:B------:R-:W-:-:S02]  /*02f0*/  IADD3.X R21, R4, c[0x0][0x174], RZ, P2, !PT ;  /* 0x00005d0004157a10 */ /* 0x000fc400017fe4ff */
[C---:B------:R-:W-:Y:S02]  /*0300*/  IADD3.X R35, R4.reuse, c[0x0][0x16c], RZ, P3, !PT ;  /* 0x00005b0004237a10 */ /* 0x040fe40001ffe4ff */
[----:B------:R-:W-:-:S02]  /*0310*/  IADD3.X R33, R4, c[0x0][0x164], RZ, P4, !PT ;  /* 0x0000590004217a10 */ /* 0x000fc400027fe4ff */
.L_x_1:
[----:B-1----:R-:W-:-:S04]  /*0320*/  IADD3 R4, P2, R29, 0x100, RZ ;  /* 0x000001001d047810 */ /* 0x002fc80007f5e0ff */
[----:B------:R-:W-:Y:S01]  /*0330*/  ISETP.GT.U32.AND P1, PT, R4, -0x1, PT ;  /* 0xffffffff0400780c */ /* 0x000fe20003f24070 */
[----:B------:R-:W-:-:S05]  /*0340*/  IMAD.X R4, RZ, RZ, R28, P2 ;  /* 0x000000ffff047224 */ /* 0x000fca00010e061c */
[----:B------:R-:W-:Y:S02]  /*0350*/  ISETP.GT.AND.EX P1, PT, R4, -0x1, PT, P1 ;  /* 0xffffffff0400780c */ /* 0x000fe40003f24310 */
[----:B------:R-:W-:-:S04]  /*0360*/  IADD3 R4, P3, R29, 0x200, RZ ;  /* 0x000002001d047810 */ /* 0x000fc80007f7e0ff */
[----:B------:R-:W-:Y:S01]  /*0370*/  ISETP.GT.U32.AND P2, PT, R4, -0x1, PT ;  /* 0xffffffff0400780c */ /* 0x000fe20003f44070 */
[----:B------:R-:W-:-:S05]  /*0380*/  IMAD.X R4, RZ, RZ, R28, P3 ;  /* 0x000000ffff047224 */ /* 0x000fca00018e061c */
[----:B------:R-:W-:Y:S01]  /*0390*/  ISETP.GT.AND.EX P2, PT, R4, -0x1, PT, P2 ;  /* 0xffffffff0400780c */ /* 0x000fe20003f44320 */
[----:B------:R-:W2:Y:S04]  /*03a0*/  @!P1 LDG.E.128.CONSTANT R8, [R34.64+-0x1000] ;  /* 0xfff0000622089981 */ /* 0x000ea8000c1e9d00 */
[----:B------:R-:W2:Y:S08]  /*03b0*/  @!P1 LDG.E.128.CONSTANT R4, [R32.64+-0x1000] ;  /* 0xfff0000620049981 */ /* 0x000eb0000c1e9d00 */
[----:B------:R-:W3:Y:S04]  /*03c0*/  @!P2 LDG.E.128.CONSTANT R12, [R32.64] ;  /* 0x00000006200ca981 */ /* 0x000ee8000c1e9d00 */
[----:B------:R-:W3:Y:S01]  /*03d0*/  @!P2 LDG.E.128.CONSTANT R16, [R34.64] ;  /* 0x000000062210a981 */ /* 0x000ee2000c1e9d00 */
[----:B------:R-:W-:-:S04]  /*03e0*/  IADD3 R22, P4, R29, 0x300, RZ ;  /* 0x000003001d167810 */ /* 0x000fc80007f9e0ff */
[----:B------:R-:W-:Y:S01]  /*03f0*/  ISETP.GT.U32.AND P3, PT, R22, -0x1, PT ;  /* 0xffffffff1600780c */ /* 0x000fe20003f64070 */
[----:B------:R-:W-:-:S05]  /*0400*/  IMAD.X R22, RZ, RZ, R28, P4 ;  /* 0x000000ffff167224 */ /* 0x000fca00020e061c */
[----:B------:R-:W-:Y:S01]  /*0410*/  ISETP.GT.AND.EX P3, PT, R22, -0x1, PT, P3 ;  /* 0xffffffff1600780c */ /* 0x000fe20003f64330 */
[----:B------:R-:W-:Y:S02]  /*0420*/  IMAD.MOV.U32 R36, RZ, RZ, R20 ;  /* 0x000000ffff247224 */ /* 0x000fe400078e0014 */
[----:B------:R-:W-:Y:S01]  /*0430*/  IMAD.MOV.U32 R37, RZ, RZ, R21 ;  /* 0x000000ffff257224 */ /* 0x000fe200078e0015 */
[----:B------:R-:W-:-:S04]  /*0440*/  ISETP.GT.U32.AND P4, PT, R29, -0x1, PT ;  /* 0xffffffff1d00780c */ /* 0x000fc80003f84070 */
[----:B------:R-:W-:-:S13]  /*0450*/  ISETP.GT.AND.EX P4, PT, R28, -0x1, PT, P4 ;  /* 0xffffffff1c00780c */ /* 0x000fda0003f84340 */
[----:B------:R-:W4:Y:S01]  /*0460*/  @!P4 LDG.E.128.CONSTANT R20, [R34.64+-0x2000] ;  /* 0xffe000062214c981 */ /* 0x000f22000c1e9d00 */
[----:B--2---:R-:W-:Y:S01]  /*0470*/  @!P1 FADD R7, R7, R11 ;  /* 0x0000000b07079221 */ /* 0x004fe20000000000 */
[----:B------:R-:W-:Y:S01]  /*0480*/  @!P1 FADD R6, R6, R10 ;  /* 0x0000000a06069221 */ /* 0x000fe20000000000 */
[----:B------:R-:W-:Y:S01]  /*0490*/  @!P1 FADD R5, R5, R9 ;  /* 0x0000000905059221 */ /* 0x000fe20000000000 */
[----:B------:R-:W-:Y:S02]  /*04a0*/  @!P1 FADD R4, R4, R8 ;  /* 0x0000000804049221 */ /* 0x000fe40000000000 */
[----:B------:R-:W2:Y:S04]  /*04b0*/  @!P3 LDG.E.128.CONSTANT R8, [R34.64+0x1000] ;  /* 0x001000062208b981 */ /* 0x000ea8000c1e9d00 */
[----:B------:R0:W-:Y:S01]  /*04c0*/  @!P1 STG.E.128 [R36.64+-0x1000], R4 ;  /* 0xfff0000424009986 */ /* 0x0001e2000c101d06 */
[----:B---3--:R-:W-:Y:S01]  /*04d0*/  @!P2 FADD R15, R15, R19 ;  /* 0x000000130f0fa221 */ /* 0x008fe20000000000 */
[----:B------:R-:W-:-:S02]  /*04e0*/  @!P2 FADD R14, R14, R18 ;  /* 0x000000120e0ea221 */ /* 0x000fc40000000000 */
[----:B0-----:R0:W2:Y:S01]  /*04f0*/  @!P3 LDG.E.128.CONSTANT R4, [R32.64+0x1000] ;  /* 0x001000062004b981 */ /* 0x0010a2000c1e9d00 */
[----:B------:R-:W-:Y:S01]  /*0500*/  @!P2 FADD R13, R13, R17 ;  /* 0x000000110d0da221 */ /* 0x000fe20000000000 */
[----:B------:R-:W-:Y:S02]  /*0510*/  @!P2 FADD R12, R12, R16 ;  /* 0x000000100c0ca221 */ /* 0x000fe40000000000 */
[----:B------:R0:W4:Y:S01]  /*0520*/  @!P4 LDG.E.128.CONSTANT R16, [R32.64+-0x2000] ;  /* 0xffe000062010c981 */ /* 0x000122000c1e9d00 */
[----:B------:R-:W-:-:S03]  /*0530*/  IADD3 R25, P1, R25, 0x4, RZ ;  /* 0x0000000419197810 */ /* 0x000fc60007f3e0ff */
[----:B------:R1:W-:Y:S02]  /*0540*/  @!P2 STG.E.128 [R36.64], R12 ;  /* 0x0000000c2400a986 */ /* 0x0003e4000c101d06 */
[----:B------:R-:W-:Y:S01]  /*0550*/  IMAD.X R24, RZ, RZ, R24, P1 ;  /* 0x000000ffff187224 */ /* 0x000fe200008e0618 */
[----:B0-----:R-:W-:-:S05]  /*0560*/  IADD3 R32, P5, R32, 0x4000, RZ ;  /* 0x0000400020207810 */ /* 0x001fca0007fbe0ff */
[----:B------:R-:W-:Y:S01]  /*0570*/  IMAD.X R33, RZ, RZ, R33, P5 ;  /* 0x000000ffff217224 */ /* 0x000fe200028e0621 */
[----:B--2---:R-:W-:Y:S01]  /*0580*/  @!P3 FADD R4, R4, R8 ;  /* 0x000000080404b221 */ /* 0x004fe20000000000 */
[----:B------:R-:W-:-:S04]  /*0590*/  IADD3 R8, P2, R25, R27, RZ ;  /* 0x0000001b19087210 */ /* 0x000fc80007f5e0ff */
[----:B------:R-:W-:Y:S01]  /*05a0*/  ISETP.NE.U32.AND P1, PT, R8, RZ, PT ;  /* 0x000000ff0800720c */ /* 0x000fe20003f25070 */
[----:B------:R-:W-:Y:S01]  /*05b0*/  IMAD.X R8, R24, 0x1, R26, P2 ;  /* 0x0000000118087824 */ /* 0x000fe200010e061a */
[----:B------:R-:W-:-:S04]  /*05c0*/  @!P3 FADD R7, R7, R11 ;  /* 0x0000000b0707b221 */ /* 0x000fc80000000000 */
[----:B------:R-:W-:Y:S01]  /*05d0*/  ISETP.NE.AND.EX P1, PT, R8, RZ, PT, P1 ;  /* 0x000000ff0800720c */ /* 0x000fe20003f25310 */
[----:B------:R-:W-:Y:S01]  /*05e0*/  @!P3 FADD R6, R6, R10 ;  /* 0x0000000a0606b221 */ /* 0x000fe20000000000 */
[----:B------:R-:W-:Y:S01]  /*05f0*/  @!P3 FADD R5, R5, R9 ;  /* 0x000000090505b221 */ /* 0x000fe20000000000 */
[----:B----4-:R-:W-:Y:S01]  /*0600*/  @!P4 FADD R19, R19, R23 ;  /* 0x000000171313c221 */ /* 0x010fe20000000000 */
[----:B------:R-:W-:Y:S01]  /*0610*/  @!P4 FADD R18, R18, R22 ;  /* 0x000000161212c221 */ /* 0x000fe20000000000 */
[----:B------:R-:W-:Y:S01]  /*0620*/  @!P4 FADD R17, R17, R21 ;  /* 0x000000151111c221 */ /* 0x000fe20000000000 */
[----:B------:R-:W-:Y:S01]  /*0630*/  @!P4 FADD R16, R16, R20 ;  /* 0x000000141010c221 */ /* 0x000fe20000000000 */
[----:B------:R1:W-:Y:S01]  /*0640*/  @!P3 STG.E.128 [R36.64+0x1000], R4 ;  /* 0x001000042400b986 */ /* 0x0003e2000c101d06 */
[----:B------:R-:W-:Y:S02]  /*0650*/  IADD3 R29, P2, R29, 0x400, RZ ;  /* 0x000004001d1d7810 */ /* 0x000fe40007f5e0ff */
[----:B------:R-:W-:Y:S01]  /*0660*/  IADD3 R20, P3, R36, 0x4000, RZ ;  /* 0x0000400024147810 */ /* 0x000fe20007f7e0ff */
[----:B------:R1:W-:Y:S01]  /*0670*/  @!P4 STG.E.128 [R36.64+-0x2000], R16 ;  /* 0xffe000102400c986 */ /* 0x0003e2000c101d06 */
[----:B------:R-:W-:Y:S01]  /*0680*/  IADD3 R34, P4, R34, 0x4000, RZ ;  /* 0x0000400022227810 */ /* 0x000fe20007f9e0ff */
[----:B------:R-:W-:-:S02]  /*0690*/  IMAD.X R28, RZ, RZ, R28, P2 ;  /* 0x000000ffff1c7224 */ /* 0x000fc400010e061c */
[----:B------:R-:W-:Y:S02]  /*06a0*/  IMAD.X R21, RZ, RZ, R37, P3 ;  /* 0x000000ffff157224 */ /* 0x000fe400018e0625 */
[----:B------:R-:W-:Y:S01]  /*06b0*/  IMAD.X R35, RZ, RZ, R35, P4 ;  /* 0x000000ffff237224 */ /* 0x000fe200020e0623 */
[----:B------:R-:W-:Y:S05]  /*06c0*/  @P1 BRA `(.L_x_1) ;  /* 0xfffffc5000001947 */ /* 0x000fea000383ffff */
.L_x_0:
[----:B0-----:R-:W-:Y:S05]  /*06d0*/  @!P0 EXIT ;  /* 0x000000000000894d */ /* 0x001fea0003800000 */
[----:B------:R-:W-:Y:S02]  /*06e0*/  IMAD R9, R2, UR4, RZ ;  /* 0x0000000402097c24 */ /* 0x000fe4000f8e02ff */
[----:B-1----:R-:W-:-:S04]  /*06f0*/  IMAD.WIDE.U32 R4, R0, UR4, RZ ;  /* 0x0000000400047c25 */ /* 0x002fc8000f8e00ff */
[----:B------:R-:W-:Y:S02]  /*0700*/  IMAD.SHL.U32 R7, R25, 0x100, RZ ;  /* 0x0000010019077824 */ /* 0x000fe400078e00ff */
[----:B------:R-:W-:Y:S01]  /*0710*/  IMAD.IADD R11, R5, 0x1, R9 ;  /* 0x00000001050b7824 */ /* 0x000fe200078e0209 */
[----:B------:R-:W-:Y:S01]  /*0720*/  SHF.L.U64.HI R9, R25, 0x8, R24 ;  /* 0x0000000819097819 */ /* 0x000fe20000010218 */
[C---:B------:R-:W-:Y:S01]  /*0730*/  IMAD.SHL.U32 R6, R4.reuse, 0x400, RZ ;  /* 0x0000040004067824 */ /* 0x040fe200078e00ff */
[C---:B------:R-:W-:Y:S02]  /*0740*/  LEA R5, P0, R4.reuse, R7, 0x8 ;  /* 0x0000000704057211 */ /* 0x040fe400078040ff */
[C-C-:B------:R-:W-:Y:S02]  /*0750*/  SHF.L.U64.HI R7, R4.reuse, 0xa, R11.reuse ;  /* 0x0000000a04077819 */ /* 0x140fe4000001020b */
[----:B------:R-:W-:Y:S02]  /*0760*/  LEA.HI.X R0, R4, R9, R11, 0x8, P0 ;  /* 0x0000000904007211 */ /* 0x000fe400000f440b */
[C---:B------:R-:W-:Y:S01]  /*0770*/  IADD3 R4, P0, R30.reuse, R5, RZ ;  /* 0x000000051e047210 */ /* 0x040fe20007f1e0ff */
[----:B------:R-:W-:Y:S01]  /*0780*/  IMAD.WIDE.U32 R6, R30, 0x4, R6 ;  /* 0x000000041e067825 */ /* 0x000fe200078e0006 */
[----:B------:R-:W-:-:S03]  /*0790*/  IADD3 R9, P1, RZ, -c[0x0][0x178], RZ ;  /* 0x80005e00ff097a10 */ /* 0x000fc60007f3e0ff */
[----:B------:R-:W-:Y:S01]  /*07a0*/  IMAD.X R5, RZ, RZ, R0, P0 ;  /* 0x000000ffff057224 */ /* 0x000fe200000e0600 */
[----:B------:R-:W-:Y:S01]  /*07b0*/  LEA R16, P0, R25, R6, 0xa ;  /* 0x0000000619107211 */ /* 0x000fe200078050ff */
[----:B------:R-:W-:Y:S02]  /*07c0*/  IMAD.X R0, RZ, RZ, ~c[0x0][0x17c], P1 ;  /* 0x80005f00ff007624 */ /* 0x000fe400008e06ff */
[----:B------:R-:W-:Y:S01]  /*07d0*/  IMAD.WIDE.U32 R4, R9, 0x280, R4 ;  /* 0x0000028009047825 */ /* 0x000fe200078e0004 */
[----:B------:R-:W-:-:S03]  /*07e0*/  LEA.HI.X R7, R25, R7, R24, 0xa, P0 ;  /* 0x0000000719077211 */ /* 0x000fc600000f5418 */
[C---:B------:R-:W-:Y:S01]  /*07f0*/  IMAD.SHL.U32 R15, R16.reuse, 0x4, RZ ;  /* 0x00000004100f7824 */ /* 0x040fe200078e00ff */
[----:B------:R-:W-:Y:S01]  /*0800*/  SHF.L.U64.HI R16, R16, 0x2, R7 ;  /* 0x0000000210107819 */ /* 0x000fe20000010207 */
[----:B------:R-:W-:Y:S01]  /*0810*/  IMAD R7, R0, 0x280, RZ ;  /* 0x0000028000077824 */ /* 0x000fe200078e02ff */
[----:B------:R-:W-:Y:S01]  /*0820*/  IADD3 R0, P3, RZ, -R3, RZ ;  /* 0x80000003ff007210 */ /* 0x000fe20007f7e0ff */
[----:B------:R-:W-:Y:S01]  /*0830*/  IMAD.MOV.U32 R13, RZ, RZ, R4 ;  /* 0x000000ffff0d7224 */ /* 0x000fe200078e0004 */
[----:B------:R-:W-:Y:S01]  /*0840*/  IADD3 R19, P0, R15, c[0x0][0x170], RZ ;  /* 0x00005c000f137a10 */ /* 0x000fe20007f1e0ff */
[----:B------:R-:W-:Y:S01]  /*0850*/  IMAD.IADD R14, R7, 0x1, R5 ;  /* 0x00000001070e7824 */ /* 0x000fe200078e0205 */
[C---:B------:R-:W-:Y:S01]  /*0860*/  IADD3 R17, P1, R15.reuse, c[0x0][0x168], RZ ;  /* 0x00005a000f117a10 */ /* 0x040fe20007f3e0ff */
[----:B------:R-:W-:Y:S01]  /*0870*/  IMAD.X R12, RZ, RZ, -0x1, P3 ;  /* 0xffffffffff0c7424 */ /* 0x000fe200018e06ff */
[----:B------:R-:W-:Y:S02]  /*0880*/  IADD3 R15, P2, R15, c[0x0][0x160], RZ ;  /* 0x000058000f0f7a10 */ /* 0x000fe40007f5e0ff */
[----:B------:R-:W-:-:S02]  /*0890*/  IADD3.X R20, R16, c[0x0][0x174], RZ, P0, !PT ;  /* 0x00005d0010147a10 */ /* 0x000fc400007fe4ff */
[C---:B------:R-:W-:Y:S02]  /*08a0*/  IADD3.X R18, R16.reuse, c[0x0][0x16c], RZ, P1, !PT ;  /* 0x00005b0010127a10 */ /* 0x040fe40000ffe4ff */
[----:B------:R-:W-:-:S02]  /*08b0*/  IADD3.X R16, R16, c[0x0][0x164], RZ, P2, !PT ;  /* 0x0000590010107a10 */ /* 0x000fc400017fe4ff */
.L_x_2:
[----:B------:R-:W-:-:S04]  /*08c0*/  ISETP.GT.U32.AND P0, PT, R13, -0x1, PT ;  /* 0xffffffff0d00780c */ /* 0x000fc80003f04070 */
[----:B------:R-:W-:-:S13]  /*08d0*/  ISETP.GT.AND.EX P0, PT, R14, -0x1, PT, P0 ;  /* 0xffffffff0e00780c */ /* 0x000fda0003f04300 */
[----:B------:R-:W-:Y:S02]  /*08e0*/  @!P0 IMAD.MOV.U32 R8, RZ, RZ, R17 ;  /* 0x000000ffff088224 */ /* 0x000fe400078e0011 */
[----:B------:R-:W-:Y:S02]  /*08f0*/  @!P0 IMAD.MOV.U32 R9, RZ, RZ, R18 ;  /* 0x000000ffff098224 */ /* 0x000fe400078e0012 */
[----:B------:R-:W-:Y:S02]  /*0900*/  @!P0 IMAD.MOV.U32 R2, RZ, RZ, R15 ;  /* 0x000000ffff028224 */ /* 0x000fe400078e000f */
[----:B------:R-:W-:Y:S02]  /*0910*/  @!P0 IMAD.MOV.U32 R3, RZ, RZ, R16 ;  /* 0x000000ffff038224 */ /* 0x000fe400078e0010 */
[----:B------:R-:W2:Y:S04]  /*0920*/  @!P0 LDG.E.128.CONSTANT R8, [R8.64] ;  /* 0x0000000608088981 */ /* 0x000ea8000c1e9d00 */
[----:B------:R0:W2:Y:S01]  /*0930*/  @!P0 LDG.E.128.CONSTANT R4, [R2.64] ;  /* 0x0000000602048981 */ /* 0x0000a2000c1e9d00 */
[----:B------:R-:W-:Y:S01]  /*0940*/  IADD3 R0, P1, R0, 0x1, RZ ;  /* 0x0000000100007810 */ /* 0x000fe20007f3e0ff */
[----:B0-----:R-:W-:-:S02]  /*0950*/  @!P0 IMAD.MOV.U32 R2, RZ, RZ, R19 ;  /* 0x000000ffff028224 */ /* 0x001fc400078e0013 */
[----:B------:R-:W-:Y:S02]  /*0960*/  @!P0 IMAD.MOV.U32 R3, RZ, RZ, R20 ;  /* 0x000000ffff038224 */ /* 0x000fe400078e0014 */
[----:B------:R-:W-:Y:S01]  /*0970*/  IMAD.X R12, RZ, RZ, R12, P1 ;  /* 0x000000ffff0c7224 */ /* 0x000fe200008e060c */
[----:B------:R-:W-:Y:S02]  /*0980*/  IADD3 R13, P4, R13, 0x100, RZ ;  /* 0x000001000d0d7810 */ /* 0x000fe40007f9e0ff */
[----:B------:R-:W-:Y:S02]  /*0990*/  IADD3 R19, P1, R19, 0x1000, RZ ;  /* 0x0000100013137810 */ /* 0x000fe40007f3e0ff */
[----:B------:R-:W-:Y:S02]  /*09a0*/  IADD3 R17, P2, R17, 0x1000, RZ ;  /* 0x0000100011117810 */ /* 0x000fe40007f5e0ff */
[----:B------:R-:W-:Y:S01]  /*09b0*/  IADD3 R15, P3, R15, 0x1000, RZ ;  /* 0x000010000f0f7810 */ /* 0x000fe20007f7e0ff */
[----:B------:R-:W-:-:S02]  /*09c0*/  IMAD.X R14, RZ, RZ, R14, P4 ;  /* 0x000000ffff0e7224 */ /* 0x000fc400020e060e */
[----:B------:R-:W-:Y:S02]  /*09d0*/  IMAD.X R20, RZ, RZ, R20, P1 ;  /* 0x000000ffff147224 */ /* 0x000fe400008e0614 */
[----:B------:R-:W-:Y:S02]  /*09e0*/  IMAD.X R18, RZ, RZ, R18, P2 ;  /* 0x000000ffff127224 */ /* 0x000fe400010e0612 */
[----:B------:R-:W-:Y:S01]  /*09f0*/  IMAD.X R16, RZ, RZ, R16, P3 ;  /* 0x000000ffff107224 */ /* 0x000fe200018e0610 */
[----:B--2---:R-:W-:Y:S01]  /*0a00*/  @!P0 FADD R7, R7, R11 ;  /* 0x0000000b07078221 */ /* 0x004fe20000000000 */
[----:B------:R-:W-:Y:S01]  /*0a10*/  @!P0 FADD R6, R6, R10 ;  /* 0x0000000a06068221 */ /* 0x000fe20000000000 */
[----:B------:R-:W-:Y:S01]  /*0a20*/  @!P0 FADD R5, R5, R9 ;  /* 0x0000000905058221 */ /* 0x000fe20000000000 */
[----:B------:R-:W-:-:S05]  /*0a30*/  @!P0 FADD R4, R4, R8 ;  /* 0x0000000804048221 */ /* 0x000fca0000000000 */
[----:B------:R0:W-:Y:S01]  /*0a40*/  @!P0 STG.E.128 [R2.64], R4 ;  /* 0x0000000402008986 */ /* 0x0001e2000c101d06 */
[----:B------:R-:W-:-:S04]  /*0a50*/  ISETP.NE.U32.AND P0, PT, R0, RZ, PT ;  /* 0x000000ff0000720c */ /* 0x000fc80003f05070 */
[----:B------:R-:W-:-:S13]  /*0a60*/  ISETP.NE.AND.EX P0, PT, R12, RZ, PT, P0 ;  /* 0x000000ff0c00720c */ /* 0x000fda0003f05300 */
[----:B0-----:R-:W-:Y:S05]  /*0a70*/  @P0 BRA `(.L_x_2) ;  /* 0xfffffe4000000947 */ /* 0x001fea000383ffff */
[----:B------:R-:W-:Y:S05]  /*0a80*/  EXIT ;  /* 0x000000000000794d */ /* 0x000fea0003800000 */
.L_x_3:
[----:B------:R-:W-:-:S00]  /*0a90*/  BRA `(.L_x_3) ;  /* 0xfffffff000007947 */ /* 0x000fc0000383ffff */
[----:B------:R-:W-:-:S00]  /*0aa0*/  NOP ;  /* 0x0000000000007918 */ /* 0x000fc00000000000 */
        /* <DEDUP_REMOVED lines=13> */
.L_x_64:


//--------------------- .text.add_n_3585_to_3840__kernel --------------------------
	.section	.text.add_n_3585_to_3840__kernel,"ax",@progbits
	.sectioninfo	@"SHI_REGISTERS=40"
	.align	128
        .global         add_n_3585_to_3840__kernel
        .type           add_n_3585_to_3840__kernel,@function
        .size           add_n_3585_to_3840__kernel,(.L_x_65 - add_n_3585_to_3840__kernel)
        .other          add_n_3585_to_3840__kernel,@"STO_CUDA_ENTRY STV_DEFAULT"
add_n_3585_to_3840__kernel:
.text.add_n_3585_to_3840__kernel:
[----:B------:R-:W-:-:S02]  /*0000*/  IMAD.MOV.U32 R1, RZ, RZ, c[0x0][0x28] ;  /* 0x00000a00ff017624 */ /* 0x000fc400078e00ff */
[----:B------:R-:W-:-:S05]  /*0010*/  IMAD.MOV.U32 R8, RZ, RZ, c[0x0][0x178] ;  /* 0x00005e00ff087624 */ /* 0x000fca00078e00ff */
[----:B------:R-:W-:-:S05]  /*0020*/  IADD3 R8, P0, R8, 0xeff, RZ ;  /* 0x00000eff08087810 */ /* 0x000fca0007f1e0ff */
[----:B------:R-:W-:-:S04]  /*0030*/  IMAD.X R9, RZ, RZ, c[0x0][0x17c], P0 ;  /* 0x00005f00ff097624 */ /* 0x000fc800000e06ff */
[----:B------:R-:W-:-:S06]  /*0040*/  IMAD.WIDE.U32 R2, R9, -0x77777777, RZ ;  /* 0x8888888909027825 */ /* 0x000fcc00078e00ff */
[----:B------:R-:W-:-:S04]  /*0050*/  IMAD.WIDE.U32 R4, P0, R8, -0x77777778, R2 ;  /* 0x8888888808047825 */ /* 0x000fc80007800002 */
[C---:B------:R-:W-:Y:S01]  /*0060*/  IMAD.WIDE.U32 R2, R8.reuse, -0x77777777, RZ ;  /* 0x8888888908027825 */ /* 0x040fe200078e00ff */
[----:B------:R-:W-:-:S04]  /*0070*/  IADD3 R6, P1, R8, R5, RZ ;  /* 0x0000000508067210 */ /* 0x000fc80007f3e0ff */
[----:B------:R-:W-:Y:S02]  /*0080*/  IADD3.X R7, RZ, R9, RZ, P0, P1 ;  /* 0x00000009ff077210 */ /* 0x000fe400007e24ff */
[----:B------:R-:W-:Y:S02]  /*0090*/  IADD3 RZ, P0, R3, R4, RZ ;  /* 0x0000000403ff7210 */ /* 0x000fe40007f1e0ff */
[----:B------:R-:W-:-:S03]  /*00a0*/  ISETP.LT.AND P1, PT, R9, RZ, PT ;  /* 0x000000ff0900720c */ /* 0x000fc60003f21270 */
[----:B------:R-:W-:-:S05]  /*00b0*/  IMAD.WIDE.U32.X R2, R9, -0x77777778, R6, P0 ;  /* 0x8888888809027825 */ /* 0x000fca00000e0406 */
[----:B------:R-:W-:-:S05]  /*00c0*/  IADD3 R27, P0, -R8, R2, RZ ;  /* 0x00000002081b7210 */ /* 0x000fca0007f1e1ff */
[----:B------:R-:W-:Y:S01]  /*00d0*/  IMAD.X R2, R3, 0x1, ~R9, P0 ;  /* 0x0000000103027824 */ /* 0x000fe200000e0e09 */
[----:B------:R-:W-:-:S04]  /*00e0*/  IADD3 R0, P0, R27, 0x77777777, RZ ;  /* 0x777777771b007810 */ /* 0x000fc80007f1e0ff */
[----:B------:R-:W-:Y:S02]  /*00f0*/  IADD3.X R3, R2, 0x77777777, RZ, P0, !PT ;  /* 0x7777777702037810 */ /* 0x000fe400007fe4ff */
[----:B------:R-:W-:Y:S02]  /*0100*/  SEL R27, R0, R27, P1 ;  /* 0x0000001b001b7207 */ /* 0x000fe40000800000 */
[----:B------:R-:W-:-:S04]  /*0110*/  SEL R26, R3, R2, P1 ;  /* 0x00000002031a7207 */ /* 0x000fc80000800000 */
[----:B------:R-:W-:-:S04]  /*0120*/  SHF.R.S64 R27, R27, 0xb, R26 ;  /* 0x0000000b1b1b7819 */ /* 0x000fc8000000101a */
[----:B------:R-:W-:-:S04]  /*0130*/  LEA.HI R27, P0, R26, R27, RZ, 0x1 ;  /* 0x0000001b1a1b7211 */ /* 0x000fc800078108ff */
[----:B------:R-:W-:Y:S01]  /*0140*/  LEA.HI.X.SX32 R26, R26, RZ, 0x15, P0 ;  /* 0x000000ff1a1a7211 */ /* 0x000fe200000faeff */
[----:B------:R-:W-:-:S04]  /*0150*/  IMAD.HI.U32 R8, R27, -0xf00, R8 ;  /* 0xfffff1001b087827 */ /* 0x000fc800078e0008 */
[----:B------:R-:W-:-:S05]  /*0160*/  IMAD R11, R26, -0xf00, RZ ;  /* 0xfffff1001a0b7824 */ /* 0x000fca00078e02ff */
[----:B------:R-:W-:-:S04]  /*0170*/  IADD3 R11, R8, -R27, R11 ;  /* 0x8000001b080b7210 */ /* 0x000fc80007ffe00b */
[--C-:B------:R-:W-:Y:S02]  /*0180*/  SHF.R.S32.HI R10, RZ, 0x1f, R11.reuse ;  /* 0x0000001fff0a7819 */ /* 0x100fe4000001140b */
[----:B------:R-:W-:Y:S02]  /*0190*/  SHF.R.S32.HI R11, RZ, 0x1f, R11 ;  /* 0x0000001fff0b7819 */ /* 0x000fe4000001140b */
[----:B------:R-:W-:-:S04]  /*01a0*/  IADD3 R0, P1, R10, R27, RZ ;  /* 0x0000001b0a007210 */ /* 0x000fc80007f3e0ff */
[----:B------:R-:W-:Y:S01]  /*01b0*/  ISETP.GE.U32.AND P0, PT, R0, 0x1, PT ;  /* 0x000000010000780c */ /* 0x000fe20003f06070 */
[----:B------:R-:W-:-:S05]  /*01c0*/  IMAD.X R2, R11, 0x1, R26, P1 ;  /* 0x000000010b027824 */ /* 0x000fca00008e061a */
[----:B------:R-:W-:-:S13]  /*01d0*/  ISETP.GE.AND.EX P0, PT, R2, RZ, PT, P0 ;  /* 0x000000ff0200720c */ /* 0x000fda0003f06300 */
[----:B------:R-:W-:Y:S05]  /*01e0*/  @!P0 EXIT ;  /* 0x000000000000894d */ /* 0x000fea0003800000 */
[C---:B------:R-:W-:Y:S01]  /*01f0*/  IADD3 R4, P0, R0.reuse, -0x1, RZ ;  /* 0xffffffff00047810 */ /* 0x040fe20007f1e0ff */
[----:B------:R-:W0:Y:S01]  /*0200*/  S2R R30, SR_TID.X ;  /* 0x00000000001e7919 */ /* 0x000e220000002100 */
[----:B------:R-:W-:Y:S01]  /*0210*/  LOP3.LUT R3, R0, 0x3, RZ, 0xc0, !PT ;  /* 0x0000000300037812 */ /* 0x000fe200078ec0ff */
[----:B------:R-:W1:Y:S01]  /*0220*/  S2UR UR4, SR_CTAID.X ;  /* 0x00000000000479c3 */ /* 0x000e620000002500 */
[----:B------:R-:W-:Y:S01]  /*0230*/  ISETP.GE.U32.AND P1, PT, R4, 0x3, PT ;  /* 0x000000030400780c */ /* 0x000fe20003f26070 */
[----:B------:R-:W-:Y:S01]  /*0240*/  ULDC.64 UR6, c[0x0][0x118] ;  /* 0x0000460000067ab9 */ /* 0x000fe20000000a00 */
[----:B------:R-:W-:Y:S01]  /*0250*/  IADD3.X R4, R2, -0x1, RZ, P0, !PT ;  /* 0xffffffff02047810 */ /* 0x000fe200007fe4ff */
[----:B------:R-:W-:Y:S01]  /*0260*/  CS2R R24, SRZ ;  /* 0x0000000000187805 */ /* 0x000fe2000001ff00 */
[----:B------:R-:W-:Y:S02]  /*0270*/  ISETP.NE.U32.AND P0, PT, R3, RZ, PT ;  /* 0x000000ff0300720c */ /* 0x000fe40003f05070 */
[----:B------:R-:W-:-:S02]  /*0280*/  ISETP.GE.U32.AND.EX P1, PT, R4, RZ, PT, P1 ;  /* 0x000000ff0400720c */ /* 0x000fc40003f26110 */
[----:B------:R-:W-:-:S11]  /*0290*/  ISETP.NE.AND.EX P0, PT, RZ, RZ, PT, P0 ;  /* 0x000000ffff00720c */ /* 0x000fd60003f05300 */
[----:B-1----:R-:W-:Y:S05]  /*02a0*/  @!P1 BRA `(.L_x_4) ;  /* 0x0000053000009947 */ /* 0x002fea0003800000 */
[----:B------:R-:W-:Y:S01]  /*02b0*/  IMAD R5, R2, UR4, RZ ;  /* 0x0000000402057c24 */ /* 0x000fe2000f8e02ff */
[----:B------:R-:W-:Y:S01]  /*02c0*/  IADD3 R13, P3, RZ, -c[0x0][0x178], RZ ;  /* 0x80005e00ff0d7a10 */ /* 0x000fe20007f7e0ff */
[----:B------:R-:W-:-:S04]  /*02d0*/  IMAD.WIDE.U32 R6, R0, UR4, RZ ;  /* 0x0000000400067c25 */ /* 0x000fc8000f8e00ff */
[----:B------:R-:W-:Y:S01]  /*02e0*/  IMAD.IADD R5, R7, 0x1, R5 ;  /* 0x0000000107057824 */ /* 0x000fe200078e0205 */
[C---:B0-----:R-:W-:Y:S01]  /*02f0*/  LEA R4, P1, R6.reuse, R30, 0x8 ;  /* 0x0000001e06047211 */ /* 0x041fe200078240ff */
[----:B------:R-:W-:-:S03]  /*0300*/  IMAD.SHL.U32 R8, R6, 0x400, RZ ;  /* 0x0000040006087824 */ /* 0x000fc600078e00ff */
[C-C-:B------:R-:W-:Y:S02]  /*0310*/  SHF.L.U64.HI R9, R6.reuse, 0xa, R5.reuse ;  /* 0x0000000a06097819 */ /* 0x140fe40000010205 */
[----:B------:R-:W-:Y:S02]  /*0320*/  LEA.HI.X R5, R6, RZ, R5, 0x8, P1 ;  /* 0x000000ff06057211 */ /* 0x000fe400008f4405 */
[----:B------:R-:W-:Y:S01]  /*0330*/  IADD3 R27, P1, P2, -R27, R3, -R10 ;  /* 0x000000031b1b7210 */ /* 0x000fe20007a3e90a */
[----:B------:R-:W-:-:S03]  /*0340*/  IMAD.WIDE.U32 R6, R30, 0x4, R8 ;  /* 0x000000041e067825 */ /* 0x000fc600078e0008 */
[----:B------:R-:W-:Y:S01]  /*0350*/  IADD3.X R26, ~R26, RZ, ~R11, P1, P2 ;  /* 0x000000ff1a1a7210 */ /* 0x000fe20000fe4d0b */
[C---:B------:R-:W-:Y:S01]  /*0360*/  IMAD.SHL.U32 R20, R6.reuse, 0x4, RZ ;  /* 0x0000000406147824 */ /* 0x040fe200078e00ff */
[----:B------:R-:W-:Y:S01]  /*0370*/  SHF.L.U64.HI R6, R6, 0x2, R7 ;  /* 0x0000000206067819 */ /* 0x000fe20000010207 */
[----:B------:R-:W-:Y:S02]  /*0380*/  IMAD.X R8, RZ, RZ, ~c[0x0][0x17c], P3 ;  /* 0x80005f00ff087624 */ /* 0x000fe400018e06ff */
[----:B------:R-:W-:Y:S01]  /*0390*/  IMAD.WIDE.U32 R4, R13, 0x280, R4 ;  /* 0x000002800d047825 */ /* 0x000fe200078e0004 */
[C---:B------:R-:W-:Y:S02]  /*03a0*/  IADD3 R34, P3, R20.reuse, c[0x0][0x160], RZ ;  /* 0x0000580014227a10 */ /* 0x040fe40007f7e0ff */
[----:B------:R-:W-:Y:S01]  /*03b0*/  IADD3 R32, P4, R20, c[0x0][0x168], RZ ;  /* 0x00005a0014207a10 */ /* 0x000fe20007f9e0ff */
[----:B------:R-:W-:Y:S01]  /*03c0*/  IMAD R7, R8, 0x280, RZ ;  /* 0x0000028008077824 */ /* 0x000fe200078e02ff */
[----:B------:R-:W-:Y:S01]  /*03d0*/  IADD3 R20, P5, R20, c[0x0][0x170], RZ ;  /* 0x00005c0014147a10 */ /* 0x000fe20007fbe0ff */
[----:B------:R-:W-:Y:S01]  /*03e0*/  IMAD.MOV.U32 R29, RZ, RZ, R4 ;  /* 0x000000ffff1d7224 */ /* 0x000fe200078e0004 */
[C---:B------:R-:W-:Y:S01]  /*03f0*/  IADD3.X R35, R6.reuse, c[0x0][0x164], RZ, P3, !PT ;  /* 0x0000590006237a10 */ /* 0x040fe20001ffe4ff */
[----:B------:R-:W-:Y:S01]  /*0400*/  IMAD.IADD R28, R5, 0x1, R7 ;  /* 0x00000001051c7824 */ /* 0x000fe200078e0207 */
[----:B------:R-:W-:-:S02]  /*0410*/  IADD3.X R33, R6, c[0x0][0x16c], RZ, P4, !PT ;  /* 0x00005b0006217a10 */ /* 0x000fc400027fe4ff */
[----:B------:R-:W-:-:S02]  /*0420*/  IADD3.X R21, R6, c[0x0][0x174], RZ, P5, !PT ;  /* 0x00005d0006157a10 */ /* 0x000fc40002ffe4ff */
.L_x_5:
[----:B0-----:R-:W-:-:S04]  /*0430*/  IADD3 R4, P2, R29, 0x100, RZ ;  /* 0x000001001d047810 */ /* 0x001fc80007f5e0ff */
[----:B------:R-:W-:Y:S01]  /*0440*/  ISETP.GT.U32.AND P1, PT, R4, -0x1, PT ;  /* 0xffffffff0400780c */ /* 0x000fe20003f24070 */
[----:B------:R-:W-:-:S05]  /*0450*/  IMAD.X R4, RZ, RZ, R28, P2 ;  /* 0x000000ffff047224 */ /* 0x000fca00010e061c */
[----:B------:R-:W-:Y:S02]  /*0460*/  ISETP.GT.AND.EX P1, PT, R4, -0x1, PT, P1 ;  /* 0xffffffff0400780c */ /* 0x000fe40003f24310 */
[----:B------:R-:W-:-:S04]  /*0470*/  IADD3 R4, P3, R29, 0x200, RZ ;  /* 0x000002001d047810 */ /* 0x000fc80007f7e0ff */
[----:B------:R-:W-:Y:S01]  /*0480*/  ISETP.GT.U32.AND P2, PT, R4, -0x1, PT ;  /* 0xffffffff0400780c */ /* 0x000fe20003f44070 */
[----:B------:R-:W-:-:S05]  /*0490*/  IMAD.X R4, RZ, RZ, R28, P3 ;  /* 0x000000ffff047224 */ /* 0x000fca00018e061c */
[----:B------:R-:W-:Y:S01]  /*04a0*/  ISETP.GT.AND.EX P2, PT, R4, -0x1, PT, P2 ;  /* 0xffffffff0400780c */ /* 0x000fe20003f44320 */
[----:B------:R-:W2:Y:S04]  /*04b0*/  @!P1 LDG.E.128.CONSTANT R8, [R32.64+0x1000] ;  /* 0x0010000620089981 */ /* 0x000ea8000c1e9d00 */
[----:B------:R-:W2:Y:S08]  /*04c0*/  @!P1 LDG.E.128.CONSTANT R4, [R34.64+0x1000] ;  /* 0x0010000622049981 */ /* 0x000eb0000c1e9d00 */
[----:B------:R-:W3:Y:S04]  /*04d0*/  @!P2 LDG.E.128.CONSTANT R12, [R34.64+0x2000] ;  /* 0x00200006220ca981 */ /* 0x000ee8000c1e9d00 */
[----:B------:R-:W3:Y:S01]  /*04e0*/  @!P2 LDG.E.128.CONSTANT R16, [R32.64+0x2000] ;  /* 0x002000062010a981 */ /* 0x000ee2000c1e9d00 */
        /* <DEDUP_REMOVED lines=8> */
[----:B------:R-:W4:Y:S01]  /*0570*/  @!P4 LDG.E.128.CONSTANT R20, [R32.64] ;  /* 0x000000062014c981 */ /* 0x000f22000c1e9d00 */
[----:B--2---:R-:W-:Y:S01]  /*0580*/  @!P1 FADD R7, R7, R11 ;  /* 0x0000000b07079221 */ /* 0x004fe20000000000 */
[----:B------:R-:W-:Y:S01]  /*0590*/  @!P1 FADD R6, R6, R10 ;  /* 0x0000000a06069221 */ /* 0x000fe20000000000 */
[----:B------:R-:W-:Y:S01]  /*05a0*/  @!P1 FADD R5, R5, R9 ;  /* 0x0000000905059221 */ /* 0x000fe20000000000 */
[----:B------:R-:W-:Y:S02]  /*05b0*/  @!P1 FADD R4, R4, R8 ;  /* 0x0000000804049221 */ /* 0x000fe40000000000 */
[----:B------:R-:W2:Y:S04]  /*05c0*/  @!P3 LDG.E.128.CONSTANT R8, [R32.64+0x3000] ;  /* 0x003000062008b981 */ /* 0x000ea8000c1e9d00 */
[----:B------:R0:W-:Y:S01]  /*05d0*/  @!P1 STG.E.128 [R36.64+0x1000], R4 ;  /* 0x0010000424009986 */ /* 0x0001e2000c101d06 */
[----:B---3--:R-:W-:Y:S01]  /*05e0*/  @!P2 FADD R15, R15, R19 ;  /* 0x000000130f0fa221 */ /* 0x008fe20000000000 */
[----:B------:R-:W-:-:S02]  /*05f0*/  @!P2 FADD R14, R14, R18 ;  /* 0x000000120e0ea221 */ /* 0x000fc40000000000 */
[----:B0-----:R-:W2:Y:S01]  /*0600*/  @!P3 LDG.E.128.CONSTANT R4, [R34.64+0x3000] ;  /* 0x003000062204b981 */ /* 0x001ea2000c1e9d00 */
[----:B------:R-:W-:Y:S01]  /*0610*/  @!P2 FADD R13, R13, R17 ;  /* 0x000000110d0da221 */ /* 0x000fe20000000000 */
[----:B------:R-:W-:Y:S02]  /*0620*/  @!P2 FADD R12, R12, R16 ;  /* 0x000000100c0ca221 */ /* 0x000fe40000000000 */
[----:B------:R-:W4:Y:S01]  /*0630*/  @!P4 LDG.E.128.CONSTANT R16, [R34.64] ;  /* 0x000000062210c981 */ /* 0x000f22000c1e9d00 */
[----:B------:R-:W-:-:S03]  /*0640*/  IADD3 R25, P1, R25, 0x4, RZ ;  /* 0x0000000419197810 */ /* 0x000fc60007f3e0ff */
[----:B------:R0:W-:Y:S02]  /*0650*/  @!P2 STG.E.128 [R36.64+0x2000], R12 ;  /* 0x0020000c2400a986 */ /* 0x0001e4000c101d06 */
        /* <DEDUP_REMOVED lines=16> */
[----:B------:R0:W-:Y:S01]  /*0760*/  @!P4 STG.E.128 [R36.64], R16 ;  /* 0x000000102400c986 */ /* 0x0001e2000c101d06 */
[----:B------:R-:W-:-:S02]  /*0770*/  IADD3 R32, P4, R32, 0x4000, RZ ;  /* 0x0000400020207810 */ /* 0x000fc40007f9e0ff */
[----:B------:R-:W-:Y:S01]  /*0780*/  IADD3 R20, P5, R36, 0x4000, RZ ;  /* 0x0000400024147810 */ /* 0x000fe20007fbe0ff */
[----:B------:R-:W-:Y:S02]  /*0790*/  IMAD.X R35, RZ, RZ, R35, P3 ;  /* 0x000000ffff237224 */ /* 0x000fe400018e0623 */
[----:B------:R-:W-:Y:S02]  /*07a0*/  IMAD.X R33, RZ, RZ, R33, P4 ;  /* 0x000000ffff217224 */ /* 0x000fe400020e0621 */
[----:B------:R-:W-:Y:S02]  /*07b0*/  IMAD.X R21, RZ, RZ, R37, P5 ;  /* 0x000000ffff157224 */ /* 0x000fe400028e0625 */
[----:B------:R-:W-:Y:S01]  /*07c0*/  IMAD.X R28, RZ, RZ, R28, P2 ;  /* 0x000000ffff1c7224 */ /* 0x000fe200010e061c */
[----:B------:R-:W-:Y:S05]  /*07d0*/  @P1 BRA `(.L_x_5) ;  /* 0xfffffc5000001947 */ /* 0x000fea000383ffff */
.L_x_4:
[----:B------:R-:W-:Y:S05]  /*07e0*/  @!P0 EXIT ;  /* 0x000000000000894d */ /* 0x000fea0003800000 */
[----:B------:R-:W-:Y:S02]  /*07f0*/  IMAD R9, R2, UR4, RZ ;  /* 0x0000000402097c24 */ /* 0x000fe4000f8e02ff */
[----:B0-----:R-:W-:-:S04]  /*0800*/  IMAD.WIDE.U32 R4, R0, UR4, RZ ;  /* 0x0000000400047c25 */ /* 0x001fc8000f8e00ff */
        /* <DEDUP_REMOVED lines=28> */
.L_x_6:
        /* <DEDUP_REMOVED lines=29> */
.L_x_7:
        /* <DEDUP_REMOVED lines=14> */
.L_x_65:


//--------------------- .text.add_n_3329_to_3584__kernel --------------------------
	.section	.text.add_n_3329_to_3584__kernel,"ax",@progbits
	.sectioninfo	@"SHI_REGISTERS=40"
	.align	128
        .global         add_n_3329_to_3584__kernel
        .type           add_n_3329_to_3584__kernel,@function
        .size           add_n_3329_to_3584__kernel,(.L_x_66 - add_n_3329_to_3584__kernel)
        .other          add_n_3329_to_3584__kernel,@"STO_CUDA_ENTRY STV_DEFAULT"
add_n_3329_to_3584__kernel:
.text.add_n_3329_to_3584__kernel:
[----:B------:R-:W-:-:S02]  /*0000*/  IMAD.MOV.U32 R1, RZ, RZ, c[0x0][0x28] ;  /* 0x00000a00ff017624 */ /* 0x000fc400078e00ff */
[----:B------:R-:W-:-:S05]  /*0010*/  IMAD.MOV.U32 R8, RZ, RZ, c[0x0][0x178] ;  /* 0x00005e00ff087624 */ /* 0x000fca00078e00ff */
[----:B------:R-:W-:-:S05]  /*0020*/  IADD3 R8, P0, R8, 0xdff, RZ ;  /* 0x00000dff08087810 */ /* 0x000fca0007f1e0ff */
[----:B------:R-:W-:-:S04]  /*0030*/  IMAD.X R9, RZ, RZ, c[0x0][0x17c], P0 ;  /* 0x00005f00ff097624 */ /* 0x000fc800000e06ff */
[C---:B------:R-:W-:Y:S01]  /*0040*/  IMAD.WIDE.U32 R2, R9.reuse, 0x24924925, RZ ;  /* 0x2492492509027825 */ /* 0x040fe200078e00ff */
[----:B------:R-:W-:-:S05]  /*0050*/  ISETP.LT.AND P1, PT, R9, RZ, PT ;  /* 0x000000ff0900720c */ /* 0x000fca0003f21270 */
[----:B------:R-:W-:-:S04]  /*0060*/  IMAD.WIDE.U32 R4, P0, R8, 0x49249249, R2 ;  /* 0x4924924908047825 */ /* 0x000fc80007800002 */
[----:B------:R-:W-:-:S04]  /*0070*/  IMAD.WIDE.U32 R2, R8, 0x24924925, RZ ;  /* 0x2492492508027825 */ /* 0x000fc800078e00ff */
[----:B------:R-:W-:Y:S01]  /*0080*/  IMAD.X R7, RZ, RZ, RZ, P0 ;  /* 0x000000ffff077224 */ /* 0x000fe200000e06ff */
[----:B------:R-:W-:Y:S01]  /*0090*/  IADD3 RZ, P0, R3, R4, RZ ;  /* 0x0000000403ff7210 */ /* 0x000fe20007f1e0ff */
[----:B------:R-:W-:-:S04]  /*00a0*/  IMAD.MOV.U32 R6, RZ, RZ, R5 ;  /* 0x000000ffff067224 */ /* 0x000fc800078e0005 */
[----:B------:R-:W-:-:S05]  /*00b0*/  IMAD.WIDE.U32.X R2, R9, 0x49249249, R6, P0 ;  /* 0x4924924909027825 */ /* 0x000fca00000e0406 */
[----:B------:R-:W-:-:S04]  /*00c0*/  IADD3 R27, P0, R2, -0x24924925, RZ ;  /* 0xdb6db6db021b7810 */ /* 0x000fc80007f1e0ff */
[----:B------:R-:W-:Y:S02]  /*00d0*/  IADD3.X R5, R3, -0x4924924a, RZ, P0, !PT ;  /* 0xb6db6db603057810 */ /* 0x000fe400007fe4ff */
        /* <DEDUP_REMOVED lines=51> */
.L_x_9:
        /* <DEDUP_REMOVED lines=59> */
.L_x_8:
        /* <DEDUP_REMOVED lines=31> */
.L_x_10:
        /* <DEDUP_REMOVED lines=29> */
.L_x_11:
        /* <DEDUP_REMOVED lines=16> */
.L_x_66:


//--------------------- .text.add_n_3073_to_3328__kernel --------------------------
	.section	.text.add_n_3073_to_3328__kernel,"ax",@progbits
	.sectioninfo	@"SHI_REGISTERS=40"
	.align	128
        .global         add_n_3073_to_3328__kernel
        .type           add_n_3073_to_3328__kernel,@function
        .size           add_n_3073_to_3328__kernel,(.L_x_67 - add_n_3073_to_3328__kernel)
        .other          add_n_3073_to_3328__kernel,@"STO_CUDA_ENTRY STV_DEFAULT"
add_n_3073_to_3328__kernel:
.text.add_n_3073_to_3328__kernel:
[----:B------:R-:W-:-:S02]  /*0000*/  IMAD.MOV.U32 R1, RZ, RZ, c[0x0][0x28] ;  /* 0x00000a00ff017624 */ /* 0x000fc400078e00ff */
[----:B------:R-:W-:-:S05]  /*0010*/  IMAD.MOV.U32 R8, RZ, RZ, c[0x0][0x178] ;  /* 0x00005e00ff087624 */ /* 0x000fca00078e00ff */
[----:B------:R-:W-:-:S05]  /*0020*/  IADD3 R8, P0, R8, 0xcff, RZ ;  /* 0x00000cff08087810 */ /* 0x000fca0007f1e0ff */
[----:B------:R-:W-:-:S04]  /*0030*/  IMAD.X R9, RZ, RZ, c[0x0][0x17c], P0 ;  /* 0x00005f00ff097624 */ /* 0x000fc800000e06ff */
[C---:B------:R-:W-:Y:S01]  /*0040*/  IMAD.WIDE.U32 R2, R9.reuse, -0x3b13b13b, RZ ;  /* 0xc4ec4ec509027825 */ /* 0x040fe200078e00ff */
[----:B------:R-:W-:-:S05]  /*0050*/  ISETP.LT.AND P1, PT, R9, RZ, PT ;  /* 0x000000ff0900720c */ /* 0x000fca0003f21270 */
[----:B------:R-:W-:-:S04]  /*0060*/  IMAD.WIDE.U32 R4, P0, R8, 0x4ec4ec4e, R2 ;  /* 0x4ec4ec4e08047825 */ /* 0x000fc80007800002 */
[----:B------:R-:W-:-:S04]  /*0070*/  IMAD.WIDE.U32 R2, R8, -0x3b13b13b, RZ ;  /* 0xc4ec4ec508027825 */ /* 0x000fc800078e00ff */
[----:B------:R-:W-:Y:S01]  /*0080*/  IMAD.X R7, RZ, RZ, RZ, P0 ;  /* 0x000000ffff077224 */ /* 0x000fe200000e06ff */
[----:B------:R-:W-:Y:S01]  /*0090*/  IADD3 RZ, P0, R3, R4, RZ ;  /* 0x0000000403ff7210 */ /* 0x000fe20007f1e0ff */
[----:B------:R-:W-:-:S04]  /*00a0*/  IMAD.MOV.U32 R6, RZ, RZ, R5 ;  /* 0x000000ffff067224 */ /* 0x000fc800078e0005 */
[----:B------:R-:W-:-:S05]  /*00b0*/  IMAD.WIDE.U32.X R2, R9, 0x4ec4ec4e, R6, P0 ;  /* 0x4ec4ec4e09027825 */ /* 0x000fca00000e0406 */
[----:B------:R-:W-:-:S04]  /*00c0*/  IADD3 R27, P0, R2, 0x3b13b13b, RZ ;  /* 0x3b13b13b021b7810 */ /* 0x000fc80007f1e0ff */
        /* <DEDUP_REMOVED lines=52> */
.L_x_13:
        /* <DEDUP_REMOVED lines=59> */
.L_x_12:
        /* <DEDUP_REMOVED lines=31> */
.L_x_14:
        /* <DEDUP_REMOVED lines=29> */
.L_x_15:
        /* <DEDUP_REMOVED lines=16> */
.L_x_67:


//--------------------- .text.add_n_2817_to_3072__kernel --------------------------
	.section	.text.add_n_2817_to_3072__kernel,"ax",@progbits
	.sectioninfo	@"SHI_REGISTERS=40"
	.align	128
        .global         add_n_2817_to_3072__kernel
        .type           add_n_2817_to_3072__kernel,@function
        .size           add_n_2817_to_3072__kernel,(.L_x_68 - add_n_2817_to_3072__kernel)
        .other          add_n_2817_to_3072__kernel,@"STO_CUDA_ENTRY STV_DEFAULT"
add_n_2817_to_3072__kernel:
.text.add_n_2817_to_3072__kernel:
        /* <DEDUP_REMOVED lines=65> */
.L_x_17:
        /* <DEDUP_REMOVED lines=59> */
.L_x_16:
        /* <DEDUP_REMOVED lines=31> */
.L_x_18:
        /* <DEDUP_REMOVED lines=29> */
.L_x_19:
        /* <DEDUP_REMOVED lines=16> */
.L_x_68:


//--------------------- .text.add_n_2561_to_2816__kernel --------------------------
	.section	.text.add_n_2561_to_2816__kernel,"ax",@progbits
	.sectioninfo	@"SHI_REGISTERS=40"
	.align	128
        .global         add_n_2561_to_2816__kernel
        .type           add_n_2561_to_2816__kernel,@function
        .size           add_n_2561_to_2816__kernel,(.L_x_69 - add_n_2561_to_2816__kernel)
        .other          add_n_2561_to_2816__kernel,@"STO_CUDA_ENTRY STV_DEFAULT"
add_n_2561_to_2816__kernel:
.text.add_n_2561_to_2816__kernel:
        /* <DEDUP_REMOVED lines=65> */
.L_x_21:
        /* <DEDUP_REMOVED lines=59> */
.L_x_20:
        /* <DEDUP_REMOVED lines=31> */
.L_x_22:
        /* <DEDUP_REMOVED lines=29> */
.L_x_23:
        /* <DEDUP_REMOVED lines=16> */
.L_x_69:


//--------------------- .text.add_n_2305_to_2560__kernel --------------------------
	.section	.text.add_n_2305_to_2560__kernel,"ax",@progbits
	.sectioninfo	@"SHI_REGISTERS=40"
	.align	128
        .global         add_n_2305_to_2560__kernel
        .type           add_n_2305_to_2560__kernel,@function
        .size           add_n_2305_to_2560__kernel,(.L_x_70 - add_n_2305_to_2560__kernel)
        .other          add_n_2305_to_2560__kernel,@"STO_CUDA_ENTRY STV_DEFAULT"
add_n_2305_to_2560__kernel:
.text.add_n_2305_to_2560__kernel:
        /* <DEDUP_REMOVED lines=65> */
.L_x_25:
        /* <DEDUP_REMOVED lines=59> */
.L_x_24:
        /* <DEDUP_REMOVED lines=31> */
.L_x_26:
        /* <DEDUP_REMOVED lines=29> */
.L_x_27:
        /* <DEDUP_REMOVED lines=16> */
.L_x_70:


//--------------------- .text.add_n_2049_to_2304__kernel --------------------------
	.section	.text.add_n_2049_to_2304__kernel,"ax",@progbits
	.sectioninfo	@"SHI_REGISTERS=40"
	.align	128
        .global         add_n_2049_to_2304__kernel
        .type           add_n_2049_to_2304__kernel,@function
        .size           add_n_2049_to_2304__kernel,(.L_x_71 - add_n_2049_to_2304__kernel)
        .other          add_n_2049_to_2304__kernel,@"STO_CUDA_ENTRY STV_DEFAULT"
add_n_2049_to_2304__kernel:
.text.add_n_2049_to_2304__kernel:
        /* <DEDUP_REMOVED lines=65> */
.L_x_29:
        /* <DEDUP_REMOVED lines=59> */
.L_x_28:
        /* <DEDUP_REMOVED lines=31> */
.L_x_30:
        /* <DEDUP_REMOVED lines=29> */
.L_x_31:
        /* <DEDUP_REMOVED lines=16> */
.L_x_71:


//--------------------- .text.add_n_1793_to_2048__kernel --------------------------
	.section	.text.add_n_1793_to_2048__kernel,"ax",@progbits
	.sectioninfo	@"SHI_REGISTERS=40"
	.align	128
        .global         add_n_1793_to_2048__kernel
        .type           add_n_1793_to_2048__kernel,@function
        .size           add_n_1793_to_2048__kernel,(.L_x_72 - add_n_1793_to_2048__kernel)
        .other          add_n_1793_to_2048__kernel,@"STO_CUDA_ENTRY STV_DEFAULT"
add_n_1793_to_2048__kernel:
.text.add_n_1793_to_2048__kernel:
        /* <DEDUP_REMOVED lines=50> */
.L_x_33:
        /* <DEDUP_REMOVED lines=59> */
.L_x_32:
        /* <DEDUP_REMOVED lines=31> */
.L_x_34:
        /* <DEDUP_REMOVED lines=29> */
.L_x_35:
        /* <DEDUP_REMOVED lines=15> */
.L_x_72:


//--------------------- .text.add_n_1537_to_1792__kernel --------------------------
	.section	.text.add_n_1537_to_1792__kernel,"ax",@progbits
	.sectioninfo	@"SHI_REGISTERS=40"
	.align	128
        .global         add_n_1537_to_1792__kernel
        .type           add_n_1537_to_1792__kernel,@function
        .size           add_n_1537_to_1792__kernel,(.L_x_73 - add_n_1537_to_1792__kernel)
        .other          add_n_1537_to_1792__kernel,@"STO_CUDA_ENTRY STV_DEFAULT"
add_n_1537_to_1792__kernel:
.text.add_n_1537_to_1792__kernel:
        /* <DEDUP_REMOVED lines=65> */
.L_x_37:
        /* <DEDUP_REMOVED lines=59> */
.L_x_36:
        /* <DEDUP_REMOVED lines=31> */
.L_x_38:
        /* <DEDUP_REMOVED lines=29> */
.L_x_39:
        /* <DEDUP_REMOVED lines=16> */
.L_x_73:


//--------------------- .text.add_n_1281_to_1536__kernel --------------------------
	.section	.text.add_n_1281_to_1536__kernel,"ax",@progbits
	.sectioninfo	@"SHI_REGISTERS=40"
	.align	128
        .global         add_n_1281_to_1536__kernel
        .type           add_n_1281_to_1536__kernel,@function
        .size           add_n_1281_to_1536__kernel,(.L_x_74 - add_n_1281_to_1536__kernel)
        .other          add_n_1281_to_1536__kernel,@"STO_CUDA_ENTRY STV_DEFAULT"
add_n_1281_to_1536__kernel:
.text.add_n_1281_to_1536__kernel:
        /* <DEDUP_REMOVED lines=65> */
.L_x_41:
        /* <DEDUP_REMOVED lines=59> */
.L_x_40:
        /* <DEDUP_REMOVED lines=31> */
.L_x_42:
        /* <DEDUP_REMOVED lines=29> */
.L_x_43:
        /* <DEDUP_REMOVED lines=16> */
.L_x_74:


//--------------------- .text.add_n_1025_to_1280__kernel --------------------------
	.section	.text.add_n_1025_to_1280__kernel,"ax",@progbits
	.sectioninfo	@"SHI_REGISTERS=40"
	.align	128
        .global         add_n_1025_to_1280__kernel
        .type           add_n_1025_to_1280__kernel,@function
        .size           add_n_1025_to_1280__kernel,(.L_x_75 - add_n_1025_to_1280__kernel)
        .other          add_n_1025_to_1280__kernel,@"STO_CUDA_ENTRY STV_DEFAULT"
add_n_1025_to_1280__kernel:
.text.add_n_1025_to_1280__kernel:
        /* <DEDUP_REMOVED lines=65> */
.L_x_45:
        /* <DEDUP_REMOVED lines=59> */
.L_x_44:
        /* <DEDUP_REMOVED lines=31> */
.L_x_46:
        /* <DEDUP_REMOVED lines=29> */
.L_x_47:
        /* <DEDUP_REMOVED lines=16> */
.L_x_75:


//--------------------- .text.add_n_769_to_1024__kernel --------------------------
	.section	.text.add_n_769_to_1024__kernel,"ax",@progbits
	.sectioninfo	@"SHI_REGISTERS=40"
	.align	128
        .global         add_n_769_to_1024__kernel
        .type           add_n_769_to_1024__kernel,@function
        .size           add_n_769_to_1024__kernel,(.L_x_76 - add_n_769_to_1024__kernel)
        .other          add_n_769_to_1024__kernel,@"STO_CUDA_ENTRY STV_DEFAULT"
add_n_769_to_1024__kernel:
.text.add_n_769_to_1024__kernel:
        /* <DEDUP_REMOVED lines=50> */
.L_x_49:
        /* <DEDUP_REMOVED lines=59> */
.L_x_48:
        /* <DEDUP_REMOVED lines=31> */
.L_x_50:
        /* <DEDUP_REMOVED lines=29> */
.L_x_51:
        /* <DEDUP_REMOVED lines=15> */
.L_x_76:


//--------------------- .text.add_n_513_to_768__kernel --------------------------
	.section	.text.add_n_513_to_768__kernel,"ax",@progbits
	.sectioninfo	@"SHI_REGISTERS=40"
	.align	128
        .global         add_n_513_to_768__kernel
        .type           add_n_513_to_768__kernel,@function
        .size           add_n_513_to_768__kernel,(.L_x_77 - add_n_513_to_768__kernel)
        .other          add_n_513_to_768__kernel,@"STO_CUDA_ENTRY STV_DEFAULT"
add_n_513_to_768__kernel:
.text.add_n_513_to_768__kernel:
        /* <DEDUP_REMOVED lines=65> */
.L_x_53:
        /* <DEDUP_REMOVED lines=59> */
.L_x_52:
        /* <DEDUP_REMOVED lines=31> */
.L_x_54:
        /* <DEDUP_REMOVED lines=29> */
.L_x_55:
        /* <DEDUP_REMOVED lines=16> */
.L_x_77:


//--------------------- .text.add_n_257_to_512__kernel --------------------------
	.section	.text.add_n_257_to_512__kernel,"ax",@progbits
	.sectioninfo	@"SHI_REGISTERS=40"
	.align	128
        .global         add_n_257_to_512__kernel
        .type           add_n_257_to_512__kernel,@function
        .size           add_n_257_to_512__kernel,(.L_x_78 - add_n_257_to_512__kernel)
        .other          add_n_257_to_512__kernel,@"STO_CUDA_ENTRY STV_DEFAULT"
add_n_257_to_512__kernel:
.text.add_n_257_to_512__kernel:
        /* <DEDUP_REMOVED lines=50> */
.L_x_57:
        /* <DEDUP_REMOVED lines=59> */
.L_x_56:
        /* <DEDUP_REMOVED lines=31> */
.L_x_58:
        /* <DEDUP_REMOVED lines=29> */
.L_x_59:
        /* <DEDUP_REMOVED lines=15> */
.L_x_78:


//--------------------- .text.add_n_1_to_256__kernel --------------------------
	.section	.text.add_n_1_to_256__kernel,"ax",@progbits
	.sectioninfo	@"SHI_REGISTERS=40"
	.align	128
        .global         add_n_1_to_256__kernel
        .type           add_n_1_to_256__kernel,@function
        .size           add_n_1_to_256__kernel,(.L_x_79 - add_n_1_to_256__kernel)
        .other          add_n_1_to_256__kernel,@"STO_CUDA_ENTRY STV_DEFAULT"
add_n_1_to_256__kernel:
.text.add_n_1_to_256__kernel:
        /* <DEDUP_REMOVED lines=50> */
.L_x_61:
        /* <DEDUP_REMOVED lines=59> */
.L_x_60:
        /* <DEDUP_REMOVED lines=31> */
.L_x_62:
        /* <DEDUP_REMOVED lines=29> */
.L_x_63:
        /* <DEDUP_REMOVED lines=15> */
.L_x_79:
